//
// Generated by NVIDIA NVVM Compiler
//
// Compiler Build ID: CL-36424714
// Cuda compilation tools, release 13.0, V13.0.88
// Based on NVVM 20.0.0
//

.version 9.0
.target sm_100
.address_size 64

	// .globl	_Z10updateFish4FishS_di

.visible .entry _Z10updateFish4FishS_di(
	.param .align 8 .b8 _Z10updateFish4FishS_di_param_0[32],
	.param .align 8 .b8 _Z10updateFish4FishS_di_param_1[32],
	.param .f64 _Z10updateFish4FishS_di_param_2,
	.param .u32 _Z10updateFish4FishS_di_param_3
)
{
	.reg .pred 	%p<56>;
	.reg .b32 	%r<144>;
	.reg .b64 	%rd<100>;
	.reg .b64 	%fd<401>;

	ld.param.u64 	%rd64, [_Z10updateFish4FishS_di_param_1+24];
	ld.param.u64 	%rd63, [_Z10updateFish4FishS_di_param_1+16];
	ld.param.u64 	%rd62, [_Z10updateFish4FishS_di_param_1+8];
	ld.param.u64 	%rd61, [_Z10updateFish4FishS_di_param_1];
	ld.param.u64 	%rd60, [_Z10updateFish4FishS_di_param_0+24];
	ld.param.u64 	%rd59, [_Z10updateFish4FishS_di_param_0+16];
	ld.param.u64 	%rd58, [_Z10updateFish4FishS_di_param_0+8];
	ld.param.u64 	%rd57, [_Z10updateFish4FishS_di_param_0];
	ld.param.u32 	%r76, [_Z10updateFish4FishS_di_param_3];
	cvta.to.global.u64 	%rd1, %rd57;
	cvta.to.global.u64 	%rd2, %rd58;
	mov.u32 	%r77, %ntid.x;
	mov.u32 	%r78, %ctaid.x;
	mul.lo.s32 	%r1, %r77, %r78;
	mov.u32 	%r2, %tid.x;
	add.s32 	%r3, %r1, %r2;
	setp.ge.s32 	%p1, %r3, %r76;
	@%p1 bra 	$L__BB0_84;
	ld.param.u32 	%r100, [_Z10updateFish4FishS_di_param_3];
	setp.lt.s32 	%p2, %r100, 1;
	mul.wide.s32 	%rd65, %r3, 8;
	add.s64 	%rd3, %rd1, %rd65;
	add.s64 	%rd4, %rd2, %rd65;
	mov.f64 	%fd333, 0d0000000000000000;
	mov.b32 	%r113, 0;
	mov.f64 	%fd334, %fd333;
	@%p2 bra 	$L__BB0_23;
	ld.param.u32 	%r101, [_Z10updateFish4FishS_di_param_3];
	and.b32  	%r4, %r101, 3;
	setp.lt.u32 	%p3, %r101, 4;
	mov.f64 	%fd334, 0d0000000000000000;
	mov.b32 	%r117, 0;
	mov.f64 	%fd333, %fd334;
	mov.u32 	%r113, %r117;
	@%p3 bra 	$L__BB0_17;
	ld.param.u32 	%r102, [_Z10updateFish4FishS_di_param_3];
	and.b32  	%r117, %r102, 2147483644;
	neg.s32 	%r109, %r3;
	add.s64 	%rd85, %rd2, 16;
	add.s64 	%rd84, %rd1, 16;
	mov.f64 	%fd334, 0d0000000000000000;
	mov.b32 	%r110, 0;
	mov.u32 	%r113, %r110;
$L__BB0_4:
	setp.eq.s32 	%p4, %r109, 0;
	@%p4 bra 	$L__BB0_7;
	ld.global.f64 	%fd156, [%rd3];
	ld.global.f64 	%fd3, [%rd84+-16];
	sub.f64 	%fd157, %fd156, %fd3;
	ld.global.f64 	%fd158, [%rd4];
	ld.global.f64 	%fd4, [%rd85+-16];
	sub.f64 	%fd159, %fd158, %fd4;
	mul.f64 	%fd160, %fd159, %fd159;
	fma.rn.f64 	%fd161, %fd157, %fd157, %fd160;
	sqrt.rn.f64 	%fd162, %fd161;
	setp.gt.f64 	%p5, %fd162, 0d4014000000000000;
	@%p5 bra 	$L__BB0_7;
	add.f64 	%fd334, %fd334, %fd3;
	add.f64 	%fd333, %fd333, %fd4;
	add.s32 	%r113, %r113, 1;
$L__BB0_7:
	add.s32 	%r83, %r110, 1;
	setp.eq.s32 	%p6, %r83, %r3;
	@%p6 bra 	$L__BB0_10;
	ld.global.f64 	%fd163, [%rd3];
	ld.global.f64 	%fd9, [%rd84+-8];
	sub.f64 	%fd164, %fd163, %fd9;
	ld.global.f64 	%fd165, [%rd4];
	ld.global.f64 	%fd10, [%rd85+-8];
	sub.f64 	%fd166, %fd165, %fd10;
	mul.f64 	%fd167, %fd166, %fd166;
	fma.rn.f64 	%fd168, %fd164, %fd164, %fd167;
	sqrt.rn.f64 	%fd169, %fd168;
	setp.gt.f64 	%p7, %fd169, 0d4014000000000000;
	@%p7 bra 	$L__BB0_10;
	add.f64 	%fd334, %fd334, %fd9;
	add.f64 	%fd333, %fd333, %fd10;
	add.s32 	%r113, %r113, 1;
$L__BB0_10:
	add.s32 	%r84, %r110, 2;
	setp.eq.s32 	%p8, %r84, %r3;
	@%p8 bra 	$L__BB0_13;
	ld.global.f64 	%fd170, [%rd3];
	ld.global.f64 	%fd15, [%rd84];
	sub.f64 	%fd171, %fd170, %fd15;
	ld.global.f64 	%fd172, [%rd4];
	ld.global.f64 	%fd16, [%rd85];
	sub.f64 	%fd173, %fd172, %fd16;
	mul.f64 	%fd174, %fd173, %fd173;
	fma.rn.f64 	%fd175, %fd171, %fd171, %fd174;
	sqrt.rn.f64 	%fd176, %fd175;
	setp.gt.f64 	%p9, %fd176, 0d4014000000000000;
	@%p9 bra 	$L__BB0_13;
	add.f64 	%fd334, %fd334, %fd15;
	add.f64 	%fd333, %fd333, %fd16;
	add.s32 	%r113, %r113, 1;
$L__BB0_13:
	add.s32 	%r85, %r110, 3;
	setp.eq.s32 	%p10, %r85, %r3;
	@%p10 bra 	$L__BB0_16;
	ld.global.f64 	%fd177, [%rd3];
	ld.global.f64 	%fd21, [%rd84+8];
	sub.f64 	%fd178, %fd177, %fd21;
	ld.global.f64 	%fd179, [%rd4];
	ld.global.f64 	%fd22, [%rd85+8];
	sub.f64 	%fd180, %fd179, %fd22;
	mul.f64 	%fd181, %fd180, %fd180;
	fma.rn.f64 	%fd182, %fd178, %fd178, %fd181;
	sqrt.rn.f64 	%fd183, %fd182;
	setp.gt.f64 	%p11, %fd183, 0d4014000000000000;
	@%p11 bra 	$L__BB0_16;
	add.f64 	%fd334, %fd334, %fd21;
	add.f64 	%fd333, %fd333, %fd22;
	add.s32 	%r113, %r113, 1;
$L__BB0_16:
	add.s32 	%r110, %r110, 4;
	add.s32 	%r109, %r109, 4;
	add.s64 	%rd85, %rd85, 32;
	add.s64 	%rd84, %rd84, 32;
	setp.ne.s32 	%p12, %r110, %r117;
	@%p12 bra 	$L__BB0_4;
$L__BB0_17:
	setp.eq.s32 	%p13, %r4, 0;
	@%p13 bra 	$L__BB0_23;
	mul.wide.u32 	%rd66, %r117, 8;
	add.s64 	%rd87, %rd2, %rd66;
	add.s64 	%rd86, %rd1, %rd66;
	sub.s32 	%r86, %r117, %r1;
	sub.s32 	%r120, %r86, %r2;
	neg.s32 	%r119, %r4;
$L__BB0_19:
	.pragma "nounroll";
	setp.eq.s32 	%p14, %r120, 0;
	@%p14 bra 	$L__BB0_22;
	ld.global.f64 	%fd184, [%rd3];
	ld.global.f64 	%fd33, [%rd86];
	sub.f64 	%fd185, %fd184, %fd33;
	ld.global.f64 	%fd186, [%rd4];
	ld.global.f64 	%fd34, [%rd87];
	sub.f64 	%fd187, %fd186, %fd34;
	mul.f64 	%fd188, %fd187, %fd187;
	fma.rn.f64 	%fd189, %fd185, %fd185, %fd188;
	sqrt.rn.f64 	%fd190, %fd189;
	setp.gt.f64 	%p15, %fd190, 0d4014000000000000;
	@%p15 bra 	$L__BB0_22;
	add.f64 	%fd334, %fd334, %fd33;
	add.f64 	%fd333, %fd333, %fd34;
	add.s32 	%r113, %r113, 1;
$L__BB0_22:
	add.s64 	%rd87, %rd87, 8;
	add.s64 	%rd86, %rd86, 8;
	add.s32 	%r120, %r120, 1;
	add.s32 	%r119, %r119, 1;
	setp.ne.s32 	%p16, %r119, 0;
	@%p16 bra 	$L__BB0_19;
$L__BB0_23:
	setp.eq.s32 	%p17, %r113, 0;
	mov.f64 	%fd349, 0d0000000000000000;
	mov.f64 	%fd350, %fd349;
	@%p17 bra 	$L__BB0_25;
	cvt.rn.f64.s32 	%fd192, %r113;
	div.rn.f64 	%fd193, %fd334, %fd192;
	div.rn.f64 	%fd194, %fd333, %fd192;
	ld.global.f64 	%fd195, [%rd3];
	sub.f64 	%fd196, %fd193, %fd195;
	add.f64 	%fd350, %fd196, %fd196;
	ld.global.f64 	%fd197, [%rd4];
	sub.f64 	%fd198, %fd194, %fd197;
	add.f64 	%fd349, %fd198, %fd198;
$L__BB0_25:
	ld.param.u32 	%r103, [_Z10updateFish4FishS_di_param_3];
	setp.lt.s32 	%p18, %r103, 1;
	mov.f64 	%fd371, 0d0000000000000000;
	mov.f64 	%fd372, %fd371;
	@%p18 bra 	$L__BB0_48;
	ld.param.u32 	%r104, [_Z10updateFish4FishS_di_param_3];
	and.b32  	%r33, %r104, 3;
	setp.lt.u32 	%p19, %r104, 4;
	mov.f64 	%fd356, 0d0000000000000000;
	mov.b32 	%r126, 0;
	mov.f64 	%fd355, %fd356;
	@%p19 bra 	$L__BB0_41;
	ld.param.u32 	%r105, [_Z10updateFish4FishS_di_param_3];
	and.b32  	%r126, %r105, 2147483644;
	neg.s32 	%r124, %r3;
	add.s64 	%rd89, %rd2, 16;
	add.s64 	%rd88, %rd1, 16;
	mov.f64 	%fd356, 0d0000000000000000;
	mov.b32 	%r125, 0;
$L__BB0_28:
	setp.eq.s32 	%p20, %r124, 0;
	@%p20 bra 	$L__BB0_31;
	ld.global.f64 	%fd47, [%rd3];
	ld.global.f64 	%fd48, [%rd88+-16];
	sub.f64 	%fd203, %fd47, %fd48;
	ld.global.f64 	%fd49, [%rd4];
	ld.global.f64 	%fd50, [%rd89+-16];
	sub.f64 	%fd204, %fd49, %fd50;
	mul.f64 	%fd205, %fd204, %fd204;
	fma.rn.f64 	%fd206, %fd203, %fd203, %fd205;
	sqrt.rn.f64 	%fd207, %fd206;
	setp.gt.f64 	%p21, %fd207, 0d4014000000000000;
	@%p21 bra 	$L__BB0_31;
	sub.f64 	%fd208, %fd48, %fd47;
	sub.f64 	%fd356, %fd356, %fd208;
	sub.f64 	%fd209, %fd50, %fd49;
	sub.f64 	%fd355, %fd355, %fd209;
$L__BB0_31:
	add.s32 	%r89, %r125, 1;
	setp.eq.s32 	%p22, %r89, %r3;
	@%p22 bra 	$L__BB0_34;
	ld.global.f64 	%fd55, [%rd3];
	ld.global.f64 	%fd56, [%rd88+-8];
	sub.f64 	%fd210, %fd55, %fd56;
	ld.global.f64 	%fd57, [%rd4];
	ld.global.f64 	%fd58, [%rd89+-8];
	sub.f64 	%fd211, %fd57, %fd58;
	mul.f64 	%fd212, %fd211, %fd211;
	fma.rn.f64 	%fd213, %fd210, %fd210, %fd212;
	sqrt.rn.f64 	%fd214, %fd213;
	setp.gt.f64 	%p23, %fd214, 0d4014000000000000;
	@%p23 bra 	$L__BB0_34;
	sub.f64 	%fd215, %fd56, %fd55;
	sub.f64 	%fd356, %fd356, %fd215;
	sub.f64 	%fd216, %fd58, %fd57;
	sub.f64 	%fd355, %fd355, %fd216;
$L__BB0_34:
	add.s32 	%r90, %r125, 2;
	setp.eq.s32 	%p24, %r90, %r3;
	@%p24 bra 	$L__BB0_37;
	ld.global.f64 	%fd63, [%rd3];
	ld.global.f64 	%fd64, [%rd88];
	sub.f64 	%fd217, %fd63, %fd64;
	ld.global.f64 	%fd65, [%rd4];
	ld.global.f64 	%fd66, [%rd89];
	sub.f64 	%fd218, %fd65, %fd66;
	mul.f64 	%fd219, %fd218, %fd218;
	fma.rn.f64 	%fd220, %fd217, %fd217, %fd219;
	sqrt.rn.f64 	%fd221, %fd220;
	setp.gt.f64 	%p25, %fd221, 0d4014000000000000;
	@%p25 bra 	$L__BB0_37;
	sub.f64 	%fd222, %fd64, %fd63;
	sub.f64 	%fd356, %fd356, %fd222;
	sub.f64 	%fd223, %fd66, %fd65;
	sub.f64 	%fd355, %fd355, %fd223;
$L__BB0_37:
	add.s32 	%r91, %r125, 3;
	setp.eq.s32 	%p26, %r91, %r3;
	@%p26 bra 	$L__BB0_40;
	ld.global.f64 	%fd71, [%rd3];
	ld.global.f64 	%fd72, [%rd88+8];
	sub.f64 	%fd224, %fd71, %fd72;
	ld.global.f64 	%fd73, [%rd4];
	ld.global.f64 	%fd74, [%rd89+8];
	sub.f64 	%fd225, %fd73, %fd74;
	mul.f64 	%fd226, %fd225, %fd225;
	fma.rn.f64 	%fd227, %fd224, %fd224, %fd226;
	sqrt.rn.f64 	%fd228, %fd227;
	setp.gt.f64 	%p27, %fd228, 0d4014000000000000;
	@%p27 bra 	$L__BB0_40;
	sub.f64 	%fd229, %fd72, %fd71;
	sub.f64 	%fd356, %fd356, %fd229;
	sub.f64 	%fd230, %fd74, %fd73;
	sub.f64 	%fd355, %fd355, %fd230;
$L__BB0_40:
	add.s32 	%r125, %r125, 4;
	add.s32 	%r124, %r124, 4;
	add.s64 	%rd89, %rd89, 32;
	add.s64 	%rd88, %rd88, 32;
	setp.ne.s32 	%p28, %r125, %r126;
	@%p28 bra 	$L__BB0_28;
$L__BB0_41:
	setp.eq.s32 	%p29, %r33, 0;
	@%p29 bra 	$L__BB0_47;
	mul.wide.u32 	%rd67, %r126, 8;
	add.s64 	%rd91, %rd2, %rd67;
	add.s64 	%rd90, %rd1, %rd67;
	sub.s32 	%r92, %r126, %r1;
	sub.s32 	%r128, %r92, %r2;
	neg.s32 	%r127, %r33;
$L__BB0_43:
	.pragma "nounroll";
	setp.eq.s32 	%p30, %r128, 0;
	@%p30 bra 	$L__BB0_46;
	ld.global.f64 	%fd85, [%rd3];
	ld.global.f64 	%fd86, [%rd90];
	sub.f64 	%fd231, %fd85, %fd86;
	ld.global.f64 	%fd87, [%rd4];
	ld.global.f64 	%fd88, [%rd91];
	sub.f64 	%fd232, %fd87, %fd88;
	mul.f64 	%fd233, %fd232, %fd232;
	fma.rn.f64 	%fd234, %fd231, %fd231, %fd233;
	sqrt.rn.f64 	%fd235, %fd234;
	setp.gt.f64 	%p31, %fd235, 0d4014000000000000;
	@%p31 bra 	$L__BB0_46;
	sub.f64 	%fd236, %fd86, %fd85;
	sub.f64 	%fd356, %fd356, %fd236;
	sub.f64 	%fd237, %fd88, %fd87;
	sub.f64 	%fd355, %fd355, %fd237;
$L__BB0_46:
	add.s64 	%rd91, %rd91, 8;
	add.s64 	%rd90, %rd90, 8;
	add.s32 	%r128, %r128, 1;
	add.s32 	%r127, %r127, 1;
	setp.ne.s32 	%p32, %r127, 0;
	@%p32 bra 	$L__BB0_43;
$L__BB0_47:
	add.f64 	%fd372, %fd356, %fd356;
	add.f64 	%fd371, %fd355, %fd355;
$L__BB0_48:
	ld.param.u32 	%r106, [_Z10updateFish4FishS_di_param_3];
	setp.lt.s32 	%p33, %r106, 1;
	cvta.to.global.u64 	%rd68, %rd59;
	mul.wide.s32 	%rd69, %r3, 8;
	add.s64 	%rd70, %rd68, %rd69;
	ld.global.f64 	%fd99, [%rd70];
	cvta.to.global.u64 	%rd29, %rd60;
	add.s64 	%rd30, %rd29, %rd69;
	ld.global.f64 	%fd100, [%rd30];
	mov.f64 	%fd395, 0d0000000000000000;
	mov.f64 	%fd377, %fd99;
	mov.f64 	%fd378, %fd100;
	@%p33 bra 	$L__BB0_71;
	ld.param.u32 	%r107, [_Z10updateFish4FishS_di_param_3];
	and.b32  	%r47, %r107, 3;
	setp.lt.u32 	%p34, %r107, 4;
	mov.b32 	%r137, 0;
	mov.u32 	%r133, %r137;
	mov.f64 	%fd378, %fd100;
	mov.f64 	%fd377, %fd99;
	@%p34 bra 	$L__BB0_64;
	neg.s32 	%r129, %r3;
	cvta.to.global.u64 	%rd71, %rd59;
	add.s64 	%rd95, %rd71, 16;
	add.s64 	%rd94, %rd1, 16;
	add.s64 	%rd93, %rd2, 16;
	add.s64 	%rd92, %rd29, 16;
	mov.b32 	%r130, 0;
	mov.u32 	%r133, %r130;
	mov.f64 	%fd378, %fd100;
	mov.f64 	%fd377, %fd99;
$L__BB0_51:
	setp.eq.s32 	%p35, %r129, 0;
	@%p35 bra 	$L__BB0_54;
	ld.global.f64 	%fd240, [%rd3];
	ld.global.f64 	%fd241, [%rd94+-16];
	sub.f64 	%fd242, %fd240, %fd241;
	ld.global.f64 	%fd243, [%rd4];
	ld.global.f64 	%fd244, [%rd93+-16];
	sub.f64 	%fd245, %fd243, %fd244;
	mul.f64 	%fd246, %fd245, %fd245;
	fma.rn.f64 	%fd247, %fd242, %fd242, %fd246;
	sqrt.rn.f64 	%fd248, %fd247;
	setp.gt.f64 	%p36, %fd248, 0d4014000000000000;
	@%p36 bra 	$L__BB0_54;
	ld.global.f64 	%fd249, [%rd95+-16];
	add.f64 	%fd377, %fd377, %fd249;
	ld.global.f64 	%fd250, [%rd92+-16];
	add.f64 	%fd378, %fd378, %fd250;
	add.s32 	%r133, %r133, 1;
$L__BB0_54:
	add.s32 	%r96, %r130, 1;
	setp.eq.s32 	%p37, %r96, %r3;
	@%p37 bra 	$L__BB0_57;
	ld.global.f64 	%fd251, [%rd3];
	ld.global.f64 	%fd252, [%rd94+-8];
	sub.f64 	%fd253, %fd251, %fd252;
	ld.global.f64 	%fd254, [%rd4];
	ld.global.f64 	%fd255, [%rd93+-8];
	sub.f64 	%fd256, %fd254, %fd255;
	mul.f64 	%fd257, %fd256, %fd256;
	fma.rn.f64 	%fd258, %fd253, %fd253, %fd257;
	sqrt.rn.f64 	%fd259, %fd258;
	setp.gt.f64 	%p38, %fd259, 0d4014000000000000;
	@%p38 bra 	$L__BB0_57;
	ld.global.f64 	%fd260, [%rd95+-8];
	add.f64 	%fd377, %fd377, %fd260;
	ld.global.f64 	%fd261, [%rd92+-8];
	add.f64 	%fd378, %fd378, %fd261;
	add.s32 	%r133, %r133, 1;
$L__BB0_57:
	add.s32 	%r97, %r130, 2;
	setp.eq.s32 	%p39, %r97, %r3;
	@%p39 bra 	$L__BB0_60;
	ld.global.f64 	%fd262, [%rd3];
	ld.global.f64 	%fd263, [%rd94];
	sub.f64 	%fd264, %fd262, %fd263;
	ld.global.f64 	%fd265, [%rd4];
	ld.global.f64 	%fd266, [%rd93];
	sub.f64 	%fd267, %fd265, %fd266;
	mul.f64 	%fd268, %fd267, %fd267;
	fma.rn.f64 	%fd269, %fd264, %fd264, %fd268;
	sqrt.rn.f64 	%fd270, %fd269;
	setp.gt.f64 	%p40, %fd270, 0d4014000000000000;
	@%p40 bra 	$L__BB0_60;
	ld.global.f64 	%fd271, [%rd95];
	add.f64 	%fd377, %fd377, %fd271;
	ld.global.f64 	%fd272, [%rd92];
	add.f64 	%fd378, %fd378, %fd272;
	add.s32 	%r133, %r133, 1;
$L__BB0_60:
	add.s32 	%r98, %r130, 3;
	setp.eq.s32 	%p41, %r98, %r3;
	@%p41 bra 	$L__BB0_63;
	ld.global.f64 	%fd273, [%rd3];
	ld.global.f64 	%fd274, [%rd94+8];
	sub.f64 	%fd275, %fd273, %fd274;
	ld.global.f64 	%fd276, [%rd4];
	ld.global.f64 	%fd277, [%rd93+8];
	sub.f64 	%fd278, %fd276, %fd277;
	mul.f64 	%fd279, %fd278, %fd278;
	fma.rn.f64 	%fd280, %fd275, %fd275, %fd279;
	sqrt.rn.f64 	%fd281, %fd280;
	setp.gt.f64 	%p42, %fd281, 0d4014000000000000;
	@%p42 bra 	$L__BB0_63;
	ld.global.f64 	%fd282, [%rd95+8];
	add.f64 	%fd377, %fd377, %fd282;
	ld.global.f64 	%fd283, [%rd92+8];
	add.f64 	%fd378, %fd378, %fd283;
	add.s32 	%r133, %r133, 1;
$L__BB0_63:
	ld.param.u32 	%r108, [_Z10updateFish4FishS_di_param_3];
	add.s32 	%r130, %r130, 4;
	add.s32 	%r129, %r129, 4;
	add.s64 	%rd95, %rd95, 32;
	add.s64 	%rd94, %rd94, 32;
	add.s64 	%rd93, %rd93, 32;
	add.s64 	%rd92, %rd92, 32;
	and.b32  	%r137, %r108, 2147483644;
	setp.ne.s32 	%p43, %r130, %r137;
	@%p43 bra 	$L__BB0_51;
$L__BB0_64:
	setp.eq.s32 	%p44, %r47, 0;
	@%p44 bra 	$L__BB0_70;
	mul.wide.u32 	%rd72, %r137, 8;
	cvta.to.global.u64 	%rd73, %rd60;
	add.s64 	%rd99, %rd73, %rd72;
	cvta.to.global.u64 	%rd74, %rd59;
	add.s64 	%rd98, %rd74, %rd72;
	add.s64 	%rd97, %rd2, %rd72;
	cvta.to.global.u64 	%rd75, %rd57;
	add.s64 	%rd96, %rd75, %rd72;
	sub.s32 	%r99, %r137, %r1;
	sub.s32 	%r140, %r99, %r2;
	neg.s32 	%r139, %r47;
$L__BB0_66:
	.pragma "nounroll";
	setp.eq.s32 	%p45, %r140, 0;
	@%p45 bra 	$L__BB0_69;
	ld.global.f64 	%fd284, [%rd3];
	ld.global.f64 	%fd285, [%rd96];
	sub.f64 	%fd286, %fd284, %fd285;
	ld.global.f64 	%fd287, [%rd4];
	ld.global.f64 	%fd288, [%rd97];
	sub.f64 	%fd289, %fd287, %fd288;
	mul.f64 	%fd290, %fd289, %fd289;
	fma.rn.f64 	%fd291, %fd286, %fd286, %fd290;
	sqrt.rn.f64 	%fd292, %fd291;
	setp.gt.f64 	%p46, %fd292, 0d4014000000000000;
	@%p46 bra 	$L__BB0_69;
	ld.global.f64 	%fd293, [%rd98];
	add.f64 	%fd377, %fd377, %fd293;
	ld.global.f64 	%fd294, [%rd99];
	add.f64 	%fd378, %fd378, %fd294;
	add.s32 	%r133, %r133, 1;
$L__BB0_69:
	add.s64 	%rd99, %rd99, 8;
	add.s64 	%rd98, %rd98, 8;
	add.s64 	%rd97, %rd97, 8;
	add.s64 	%rd96, %rd96, 8;
	add.s32 	%r140, %r140, 1;
	add.s32 	%r139, %r139, 1;
	setp.ne.s32 	%p47, %r139, 0;
	@%p47 bra 	$L__BB0_66;
$L__BB0_70:
	cvt.rn.f64.s32 	%fd395, %r133;
$L__BB0_71:
	setp.eq.s32 	%p48, %r113, 0;
	@%p48 bra 	$L__BB0_73;
	sub.f64 	%fd295, %fd377, %fd99;
	sub.f64 	%fd296, %fd378, %fd100;
	div.rn.f64 	%fd377, %fd295, %fd395;
	div.rn.f64 	%fd378, %fd296, %fd395;
$L__BB0_73:
	ld.global.f64 	%fd139, [%rd3];
	setp.geu.f64 	%p49, %fd139, 0d4014000000000000;
	@%p49 bra 	$L__BB0_75;
	mov.f64 	%fd300, 0d4014000000000000;
	sub.f64 	%fd398, %fd300, %fd139;
	bra.uni 	$L__BB0_77;
$L__BB0_75:
	setp.leu.f64 	%p50, %fd139, 0d4057C00000000000;
	mov.f64 	%fd398, 0d0000000000000000;
	@%p50 bra 	$L__BB0_77;
	add.f64 	%fd298, %fd139, 0dC059000000000000;
	add.f64 	%fd299, %fd298, 0d4014000000000000;
	neg.f64 	%fd398, %fd299;
$L__BB0_77:
	ld.global.f64 	%fd143, [%rd4];
	setp.geu.f64 	%p51, %fd143, 0d4014000000000000;
	@%p51 bra 	$L__BB0_79;
	mov.f64 	%fd304, 0d4014000000000000;
	sub.f64 	%fd399, %fd304, %fd143;
	bra.uni 	$L__BB0_81;
$L__BB0_79:
	setp.leu.f64 	%p52, %fd143, 0d4057C00000000000;
	mov.f64 	%fd399, 0d0000000000000000;
	@%p52 bra 	$L__BB0_81;
	add.f64 	%fd302, %fd143, 0dC059000000000000;
	add.f64 	%fd303, %fd302, 0d4014000000000000;
	neg.f64 	%fd399, %fd303;
$L__BB0_81:
	add.f64 	%fd305, %fd350, %fd372;
	add.f64 	%fd306, %fd305, %fd377;
	add.f64 	%fd307, %fd306, %fd398;
	sub.f64 	%fd308, %fd307, %fd99;
	add.f64 	%fd309, %fd349, %fd371;
	add.f64 	%fd310, %fd309, %fd378;
	add.f64 	%fd311, %fd310, %fd399;
	sub.f64 	%fd312, %fd311, %fd100;
	add.f64 	%fd313, %fd308, %fd99;
	cvta.to.global.u64 	%rd76, %rd63;
	mul.wide.s32 	%rd77, %r3, 8;
	add.s64 	%rd55, %rd76, %rd77;
	st.global.f64 	[%rd55], %fd313;
	ld.global.f64 	%fd314, [%rd30];
	add.f64 	%fd315, %fd312, %fd314;
	cvta.to.global.u64 	%rd78, %rd64;
	add.s64 	%rd56, %rd78, %rd77;
	st.global.f64 	[%rd56], %fd315;
	ld.global.f64 	%fd400, [%rd55];
	mul.f64 	%fd316, %fd400, %fd400;
	fma.rn.f64 	%fd317, %fd315, %fd315, %fd316;
	sqrt.rn.f64 	%fd148, %fd317;
	setp.lt.f64 	%p53, %fd148, 0d4020000000000000;
	setp.eq.f64 	%p54, %fd317, 0d0000000000000000;
	or.pred  	%p55, %p54, %p53;
	@%p55 bra 	$L__BB0_83;
	div.rn.f64 	%fd318, %fd400, %fd148;
	mul.f64 	%fd319, %fd318, 0d4020000000000000;
	st.global.f64 	[%rd55], %fd319;
	ld.global.f64 	%fd320, [%rd56];
	div.rn.f64 	%fd321, %fd320, %fd148;
	mul.f64 	%fd322, %fd321, 0d4020000000000000;
	st.global.f64 	[%rd56], %fd322;
	ld.global.f64 	%fd400, [%rd55];
$L__BB0_83:
	ld.param.f64 	%fd328, [_Z10updateFish4FishS_di_param_2];
	ld.global.f64 	%fd323, [%rd3];
	fma.rn.f64 	%fd324, %fd328, %fd400, %fd323;
	cvta.to.global.u64 	%rd79, %rd61;
	add.s64 	%rd81, %rd79, %rd77;
	st.global.f64 	[%rd81], %fd324;
	ld.global.f64 	%fd325, [%rd4];
	ld.global.f64 	%fd326, [%rd56];
	fma.rn.f64 	%fd327, %fd328, %fd326, %fd325;
	cvta.to.global.u64 	%rd82, %rd62;
	add.s64 	%rd83, %rd82, %rd77;
	st.global.f64 	[%rd83], %fd327;
$L__BB0_84:
	ret;

}


// ===== COMPILED SASS (sm_100) =====

	.target	sm_100

	.elftype	@"ET_EXEC"


//--------------------- .note.nv.tkinfo           --------------------------
	.section	.note.nv.tkinfo,"",@"SHT_NOTE"
	.sectionflags	@"SHF_NOTE_NV_TKINFO"
	.tkinfo
        /*0018*/ 	.word	0x00000002
        /*0030*/ 	.string	""
        /*0030*/ 	.string	"ptxas"
        /*0030*/ 	.string	"Cuda compilation tools, release 13.0, V13.0.88"
        /*0030*/ 	.string	"Build cuda_13.0.r13.0/compiler.36424714_0"
        /*0030*/ 	.string	"-arch sm_100 -m 64 "



//--------------------- .note.nv.cuinfo           --------------------------
	.section	.note.nv.cuinfo,"",@"SHT_NOTE"
	.sectionflags	@"SHF_NOTE_NV_CUINFO"
        /*0018*/ 	.short	0x0002
        /*001a*/ 	.short	0x0064
        /*001c*/ 	.short	0x0082
	.zero		2


//--------------------- .nv.info                  --------------------------
	.section	.nv.info,"",@"SHT_CUDA_INFO"
	.align	4


	//----- nvinfo : EIATTR_REGCOUNT
	.align		4
        /*0000*/ 	.byte	0x04, 0x2f
        /*0002*/ 	.short	(.L_1 - .L_0)
	.align		4
.L_0:
        /*0004*/ 	.word	index@(_Z10updateFish4FishS_di)
        /*0008*/ 	.word	0x00000032


	//----- nvinfo : EIATTR_FRAME_SIZE
	.align		4
.L_1:
        /*000c*/ 	.byte	0x04, 0x11
        /*000e*/ 	.short	(.L_3 - .L_2)
	.align		4
.L_2:
        /*0010*/ 	.word	index@($__internal_1_$__cuda_sm20_dsqrt_rn_f64_mediumpath_v1)
        /*0014*/ 	.word	0x00000000


	//----- nvinfo : EIATTR_FRAME_SIZE
	.align		4
.L_3:
        /*0018*/ 	.byte	0x04, 0x11
        /*001a*/ 	.short	(.L_5 - .L_4)
	.align		4
.L_4:
        /*001c*/ 	.word	index@($__internal_0_$__cuda_sm20_div_rn_f64_full)
        /*0020*/ 	.word	0x00000000


	//----- nvinfo : EIATTR_FRAME_SIZE
	.align		4
.L_5:
        /*0024*/ 	.byte	0x04, 0x11
        /*0026*/ 	.short	(.L_7 - .L_6)
	.align		4
.L_6:
        /*0028*/ 	.word	index@(_Z10updateFish4FishS_di)
        /*002c*/ 	.word	0x00000000


	//----- nvinfo : EIATTR_MIN_STACK_SIZE
	.align		4
.L_7:
        /*0030*/ 	.byte	0x04, 0x12
        /*0032*/ 	.short	(.L_9 - .L_8)
	.align		4
.L_8:
        /*0034*/ 	.word	index@(_Z10updateFish4FishS_di)
        /*0038*/ 	.word	0x00000000
.L_9:


//--------------------- .nv.compat                --------------------------
	.section	.nv.compat,"",@"SHT_CUDA_COMPAT_INFO"
	.align	4
        /*0000*/ 	.byte	0x02, 0x09, 0x00, 0x00, 0x02, 0x02, 0x01, 0x00, 0x02, 0x05, 0x05, 0x00, 0x03, 0x07, 0x01, 0x01
        /*0010*/ 	.byte	0x02, 0x03, 0x00, 0x00, 0x02, 0x06, 0x01, 0x00, 0x04, 0x0b, 0x08, 0x00, 0x01, 0x00, 0x00, 0x00
        /*0020*/ 	.byte	0x00, 0x00, 0x00, 0x00


//--------------------- .nv.info._Z10updateFish4FishS_di --------------------------
	.section	.nv.info._Z10updateFish4FishS_di,"",@"SHT_CUDA_INFO"
	.sectionflags	@""
	.align	4


	//----- nvinfo : EIATTR_CUDA_API_VERSION
	.align		4
        /*0000*/ 	.byte	0x04, 0x37
        /*0002*/ 	.short	(.L_11 - .L_10)
.L_10:
        /*0004*/ 	.word	0x00000082


	//----- nvinfo : EIATTR_KPARAM_INFO
	.align		4
.L_11:
        /*0008*/ 	.byte	0x04, 0x17
        /*000a*/ 	.short	(.L_13 - .L_12)
.L_12:
        /*000c*/ 	.word	0x00000000
        /*0010*/ 	.short	0x0003
        /*0012*/ 	.short	0x0048
        /*0014*/ 	.byte	0x00, 0xf0, 0x11, 0x00


	//----- nvinfo : EIATTR_KPARAM_INFO
	.align		4
.L_13:
        /*0018*/ 	.byte	0x04, 0x17
        /*001a*/ 	.short	(.L_15 - .L_14)
.L_14:
        /*001c*/ 	.word	0x00000000
        /*0020*/ 	.short	0x0002
        /*0022*/ 	.short	0x0040
        /*0024*/ 	.byte	0x00, 0xf0, 0x21, 0x00


	//----- nvinfo : EIATTR_KPARAM_INFO
	.align		4
.L_15:
        /*0028*/ 	.byte	0x04, 0x17
        /*002a*/ 	.short	(.L_17 - .L_16)
.L_16:
        /*002c*/ 	.word	0x00000000
        /*0030*/ 	.short	0x0001
        /*0032*/ 	.short	0x0020
        /*0034*/ 	.byte	0x00, 0xf0, 0x81, 0x00


	//----- nvinfo : EIATTR_KPARAM_INFO
	.align		4
.L_17:
        /*0038*/ 	.byte	0x04, 0x17
        /*003a*/ 	.short	(.L_19 - .L_18)
.L_18:
        /*003c*/ 	.word	0x00000000
        /*0040*/ 	.short	0x0000
        /*0042*/ 	.short	0x0000
        /*0044*/ 	.byte	0x00, 0xf0, 0x81, 0x00


	//----- nvinfo : EIATTR_SPARSE_MMA_MASK
	.align		4
.L_19:
        /*0048*/ 	.byte	0x03, 0x50
        /*004a*/ 	.short	0x0000


	//----- nvinfo : EIATTR_MAXREG_COUNT
	.align		4
        /*004c*/ 	.byte	0x03, 0x1b
        /*004e*/ 	.short	0x00ff


	//----- nvinfo : EIATTR_MERCURY_ISA_VERSION
	.align		4
        /*0050*/ 	.byte	0x03, 0x5f
        /*0052*/ 	.short	0x0101


	//----- nvinfo : EIATTR_VRC_CTA_INIT_COUNT
	.align		4
        /*0054*/ 	.byte	0x02, 0x4a
	.zero		1
	.zero		1


	//----- nvinfo : EIATTR_EXIT_INSTR_OFFSETS
	.align		4
        /*0058*/ 	.byte	0x04, 0x1c
        /*005a*/ 	.short	(.L_21 - .L_20)


	//   ....[0]....
.L_20:
        /*005c*/ 	.word	0x00000080


	//   ....[1]....
        /*0060*/ 	.word	0x000045c0


	//----- nvinfo : EIATTR_CRS_STACK_SIZE
	.align		4
.L_21:
        /*0064*/ 	.byte	0x04, 0x1e
        /*0066*/ 	.short	(.L_23 - .L_22)
.L_22:
        /*0068*/ 	.word	0x00000000


	//----- nvinfo : EIATTR_CBANK_PARAM_SIZE
	.align		4
.L_23:
        /*006c*/ 	.byte	0x03, 0x19
        /*006e*/ 	.short	0x004c


	//----- nvinfo : EIATTR_PARAM_CBANK
	.align		4
        /*0070*/ 	.byte	0x04, 0x0a
        /*0072*/ 	.short	(.L_25 - .L_24)
	.align		4
.L_24:
        /*0074*/ 	.word	index@(.nv.constant0._Z10updateFish4FishS_di)
        /*0078*/ 	.short	0x0380
        /*007a*/ 	.short	0x004c


	//----- nvinfo : EIATTR_SW_WAR
	.align		4
.L_25:
        /*007c*/ 	.byte	0x04, 0x36
        /*007e*/ 	.short	(.L_27 - .L_26)
.L_26:
        /*0080*/ 	.word	0x00000008
.L_27:


//--------------------- .nv.callgraph             --------------------------
	.section	.nv.callgraph,"",@"SHT_CUDA_CALLGRAPH"
	.align	4
	.sectionentsize	8
	.align		4
        /*0000*/ 	.word	0x00000000
	.align		4
        /*0004*/ 	.word	0xffffffff
	.align		4
        /*0008*/ 	.word	0x00000000
	.align		4
        /*000c*/ 	.word	0xfffffffe
	.align		4
        /*0010*/ 	.word	0x00000000
	.align		4
        /*0014*/ 	.word	0xfffffffd
	.align		4
        /*0018*/ 	.word	0x00000000
	.align		4
        /*001c*/ 	.word	0xfffffffc


//--------------------- .text._Z10updateFish4FishS_di --------------------------
	.section	.text._Z10updateFish4FishS_di,"ax",@progbits
	.align	128
        .global         _Z10updateFish4FishS_di
        .type           _Z10updateFish4FishS_di,@function
        .size           _Z10updateFish4FishS_di,(.L_x_108 - _Z10updateFish4FishS_di)
        .other          _Z10updateFish4FishS_di,@"STO_CUDA_ENTRY STV_DEFAULT"
_Z10updateFish4FishS_di:
.text._Z10updateFish4FishS_di:
[----:B------:R-:W-:Y:S01]  /*0000*/  LDC R1, c[0x0][0x37c] ;  /* 0x0000df00ff017b82 */ /* 0x000fe20000000800 */
[----:B------:R-:W0:Y:S07]  /*0010*/  S2R R5, SR_TID.X ;  /* 0x0000000000057919 */ /* 0x000e2e0000002100 */
[----:B------:R-:W1:Y:S01]  /*0020*/  S2UR UR4, SR_CTAID.X ;  /* 0x00000000000479c3 */ /* 0x000e620000002500 */
[----:B------:R-:W1:Y:S01]  /*0030*/  LDCU UR6, c[0x0][0x360] ;  /* 0x00006c00ff0677ac */ /* 0x000e620008000800 */
[----:B------:R-:W2:Y:S01]  /*0040*/  LDCU UR8, c[0x0][0x3c8] ;  /* 0x00007900ff0877ac */ /* 0x000ea20008000800 */
[----:B-1----:R-:W-:-:S06]  /*0050*/  UIMAD UR6, UR6, UR4, URZ ;  /* 0x00000004060672a4 */ /* 0x002fcc000f8e02ff */
[----:B0-----:R-:W-:-:S05]  /*0060*/  VIADD R4, R5, UR6 ;  /* 0x0000000605047c36 */ /* 0x001fca0008000000 */
[----:B--2---:R-:W-:-:S13]  /*0070*/  ISETP.GE.AND P0, PT, R4, UR8, PT ;  /* 0x0000000804007c0c */ /* 0x004fda000bf06270 */
[----:B------:R-:W-:Y:S05]  /*0080*/  @P0 EXIT ;  /* 0x000000000000094d */ /* 0x000fea0003800000 */
[----:B------:R-:W0:Y:S01]  /*0090*/  LDC.64 R14, c[0x0][0x380] ;  /* 0x0000e000ff0e7b82 */ /* 0x000e220000000a00 */
[----:B------:R-:W-:Y:S01]  /*00a0*/  UISETP.GE.AND UP0, UPT, UR8, 0x1, UPT ;  /* 0x000000010800788c */ /* 0x000fe2000bf06270 */
[----:B------:R-:W-:Y:S01]  /*00b0*/  IMAD.MOV.U32 R0, RZ, RZ, RZ ;  /* 0x000000ffff007224 */ /* 0x000fe200078e00ff */
[----:B------:R-:W-:Y:S02]  /*00c0*/  CS2R R22, SRZ ;  /* 0x0000000000167805 */ /* 0x000fe4000001ff00 */
[----:B------:R-:W-:Y:S01]  /*00d0*/  CS2R R20, SRZ ;  /* 0x0000000000147805 */ /* 0x000fe2000001ff00 */
[----:B------:R-:W1:Y:S02]  /*00e0*/  LDCU.64 UR20, c[0x0][0x358] ;  /* 0x00006b00ff1477ac */ /* 0x000e640008000a00 */
[----:B------:R-:W2:Y:S01]  /*00f0*/  LDC.64 R12, c[0x0][0x388] ;  /* 0x0000e200ff0c7b82 */ /* 0x000ea20000000a00 */
[----:B0-----:R-:W-:-:S04]  /*0100*/  IMAD.WIDE R14, R4, 0x8, R14 ;  /* 0x00000008040e7825 */ /* 0x001fc800078e020e */
[----:B--2---:R-:W-:Y:S01]  /*0110*/  IMAD.WIDE R12, R4, 0x8, R12 ;  /* 0x00000008040c7825 */ /* 0x004fe200078e020c */
[----:B-1----:R-:W-:Y:S06]  /*0120*/  BRA.U !UP0, `(.L_x_0) ;  /* 0x0000000d08f87547 */ /* 0x002fec000b800000 */
[----:B------:R-:W-:Y:S01]  /*0130*/  UISETP.GE.U32.AND UP0, UPT, UR8, 0x4, UPT ;  /* 0x000000040800788c */ /* 0x000fe2000bf06070 */
[----:B------:R-:W-:Y:S01]  /*0140*/  IMAD.MOV.U32 R0, RZ, RZ, RZ ;  /* 0x000000ffff007224 */ /* 0x000fe200078e00ff */
[----:B------:R-:W-:Y:S02]  /*0150*/  CS2R R20, SRZ ;  /* 0x0000000000147805 */ /* 0x000fe4000001ff00 */
[----:B------:R-:W-:Y:S01]  /*0160*/  CS2R R22, SRZ ;  /* 0x0000000000167805 */ /* 0x000fe2000001ff00 */
[----:B------:R-:W-:Y:S01]  /*0170*/  ULOP3.LUT UR7, UR8, 0x3, URZ, 0xc0, !UPT ;  /* 0x0000000308077892 */ /* 0x000fe2000f8ec0ff */
[----:B------:R-:W-:-:S03]  /*0180*/  UMOV UR4, URZ ;  /* 0x000000ff00047c82 */ /* 0x000fc60008000000 */
[----:B------:R-:W-:Y:S08]  /*0190*/  BRA.U !UP0, `(.L_x_1) ;  /* 0x0000000908e47547 */ /* 0x000ff0000b800000 */
[----:B------:R-:W0:Y:S01]  /*01a0*/  LDCU.128 UR12, c[0x0][0x380] ;  /* 0x00007000ff0c77ac */ /* 0x000e220008000c00 */
[----:B------:R-:W-:Y:S01]  /*01b0*/  IADD3 R16, PT, PT, -R4, RZ, RZ ;  /* 0x000000ff04107210 */ /* 0x000fe20007ffe1ff */
[----:B------:R-:W-:Y:S01]  /*01c0*/  IMAD.MOV.U32 R0, RZ, RZ, RZ ;  /* 0x000000ffff007224 */ /* 0x000fe200078e00ff */
[----:B------:R-:W-:Y:S01]  /*01d0*/  CS2R R20, SRZ ;  /* 0x0000000000147805 */ /* 0x000fe2000001ff00 */
[----:B------:R-:W-:Y:S02]  /*01e0*/  ULOP3.LUT UR4, UR8, 0x7ffffffc, URZ, 0xc0, !UPT ;  /* 0x7ffffffc08047892 */ /* 0x000fe4000f8ec0ff */
[----:B0-----:R-:W-:Y:S02]  /*01f0*/  UIADD3 UR9, UP0, UPT, UR14, 0x10, URZ ;  /* 0x000000100e097890 */ /* 0x001fe4000ff1e0ff */
[----:B------:R-:W-:Y:S02]  /*0200*/  UIADD3 UR5, UP1, UPT, UR12, 0x10, URZ ;  /* 0x000000100c057890 */ /* 0x000fe4000ff3e0ff */
[----:B------:R-:W-:-:S02]  /*0210*/  UIADD3.X UR10, UPT, UPT, URZ, UR15, URZ, UP0, !UPT ;  /* 0x0000000fff0a7290 */ /* 0x000fc400087fe4ff */
[----:B------:R-:W-:Y:S01]  /*0220*/  UIADD3.X UR8, UPT, UPT, URZ, UR13, URZ, UP1, !UPT ;  /* 0x0000000dff087290 */ /* 0x000fe20008ffe4ff */
[----:B------:R-:W-:Y:S02]  /*0230*/  IMAD.U32 R28, RZ, RZ, UR9 ;  /* 0x00000009ff1c7e24 */ /* 0x000fe4000f8e00ff */
[----:B------:R-:W-:Y:S01]  /*0240*/  IMAD.U32 R26, RZ, RZ, UR5 ;  /* 0x00000005ff1a7e24 */ /* 0x000fe2000f8e00ff */
[----:B------:R-:W-:Y:S01]  /*0250*/  MOV R29, UR10 ;  /* 0x0000000a001d7c02 */ /* 0x000fe20008000f00 */
[----:B------:R-:W-:Y:S01]  /*0260*/  UMOV UR5, URZ ;  /* 0x000000ff00057c82 */ /* 0x000fe20008000000 */
[----:B------:R-:W-:-:S07]  /*0270*/  IMAD.U32 R27, RZ, RZ, UR8 ;  /* 0x00000008ff1b7e24 */ /* 0x000fce000f8e00ff */
.L_x_18:
[----:B------:R-:W-:Y:S01]  /*0280*/  ISETP.NE.AND P0, PT, R16, RZ, PT ;  /* 0x000000ff1000720c */ /* 0x000fe20003f05270 */
[----:B------:R-:W-:-:S12]  /*0290*/  BSSY.RECONVERGENT B1, `(.L_x_2) ;  /* 0x0000026000017945 */ /* 0x000fd80003800200 */
[----:B------:R-:W-:Y:S05]  /*02a0*/  @!P0 BRA `(.L_x_3) ;  /* 0x0000000000908947 */ /* 0x000fea0003800000 */
[----:B------:R-:W2:Y:S04]  /*02b0*/  LDG.E.64 R6, desc[UR20][R12.64] ;  /* 0x000000140c067981 */ /* 0x000ea8000c1e1b00 */
[----:B------:R-:W2:Y:S04]  /*02c0*/  LDG.E.64 R18, desc[UR20][R28.64+-0x10] ;  /* 0xfffff0141c127981 */ /* 0x000ea8000c1e1b00 */
[----:B------:R-:W3:Y:S04]  /*02d0*/  LDG.E.64 R2, desc[UR20][R14.64] ;  /* 0x000000140e027981 */ /* 0x000ee8000c1e1b00 */
[----:B------:R-:W3:Y:S01]  /*02e0*/  LDG.E.64 R24, desc[UR20][R26.64+-0x10] ;  /* 0xfffff0141a187981 */ /* 0x000ee2000c1e1b00 */
[----:B------:R-:W-:Y:S01]  /*02f0*/  BSSY.RECONVERGENT B2, `(.L_x_4) ;  /* 0x000001b000027945 */ /* 0x000fe20003800200 */
[----:B--2---:R-:W-:-:S02]  /*0300*/  DADD R6, R6, -R18 ;  /* 0x0000000006067229 */ /* 0x004fc40000000812 */
[----:B---3--:R-:W-:-:S06]  /*0310*/  DADD R2, R2, -R24 ;  /* 0x0000000002027229 */ /* 0x008fcc0000000818 */
[----:B------:R-:W-:Y:S01]  /*0320*/  DMUL R38, R6, R6 ;  /* 0x0000000606267228 */ /* 0x000fe20000000000 */
[----:B------:R-:W-:Y:S01]  /*0330*/  IMAD.MOV.U32 R6, RZ, RZ, 0x0 ;  /* 0x00000000ff067424 */ /* 0x000fe200078e00ff */
[----:B------:R-:W-:-:S06]  /*0340*/  MOV R7, 0x3fd80000 ;  /* 0x3fd8000000077802 */ /* 0x000fcc0000000f00 */
[----:B------:R-:W-:-:S06]  /*0350*/  DFMA R38, R2, R2, R38 ;  /* 0x000000020226722b */ /* 0x000fcc0000000026 */
[----:B------:R-:W0:Y:S04]  /*0360*/  MUFU.RSQ64H R37, R39 ;  /* 0x0000002700257308 */ /* 0x000e280000001c00 */
[----:B------:R-:W-:-:S05]  /*0370*/  VIADD R36, R39, 0xfcb00000 ;  /* 0xfcb0000027247836 */ /* 0x000fca0000000000 */
[----:B------:R-:W-:Y:S01]  /*0380*/  ISETP.GE.U32.AND P0, PT, R36, 0x7ca00000, PT ;  /* 0x7ca000002400780c */ /* 0x000fe20003f06070 */
[----:B0-----:R-:W-:-:S08]  /*0390*/  DMUL R2, R36, R36 ;  /* 0x0000002424027228 */ /* 0x001fd00000000000 */
[----:B------:R-:W-:-:S08]  /*03a0*/  DFMA R2, R38, -R2, 1 ;  /* 0x3ff000002602742b */ /* 0x000fd00000000802 */
[----:B------:R-:W-:Y:S02]  /*03b0*/  DFMA R6, R2, R6, 0.5 ;  /* 0x3fe000000206742b */ /* 0x000fe40000000006 */
[----:B------:R-:W-:-:S08]  /*03c0*/  DMUL R2, R36, R2 ;  /* 0x0000000224027228 */ /* 0x000fd00000000000 */
[----:B------:R-:W-:-:S08]  /*03d0*/  DFMA R30, R6, R2, R36 ;  /* 0x00000002061e722b */ /* 0x000fd00000000024 */
[----:B------:R-:W-:Y:S02]  /*03e0*/  DMUL R2, R38, R30 ;  /* 0x0000001e26027228 */ /* 0x000fe40000000000 */
[----:B------:R-:W-:Y:S02]  /*03f0*/  VIADD R7, R31, 0xfff00000 ;  /* 0xfff000001f077836 */ /* 0x000fe40000000000 */
[----:B------:R-:W-:-:S04]  /*0400*/  IMAD.MOV.U32 R6, RZ, RZ, R30 ;  /* 0x000000ffff067224 */ /* 0x000fc800078e001e */
[----:B------:R-:W-:-:S08]  /*0410*/  DFMA R10, R2, -R2, R38 ;  /* 0x80000002020a722b */ /* 0x000fd00000000026 */
[----:B------:R-:W-:Y:S01]  /*0420*/  DFMA R8, R10, R6, R2 ;  /* 0x000000060a08722b */ /* 0x000fe20000000002 */
[----:B------:R-:W-:Y:S10]  /*0430*/  @!P0 BRA `(.L_x_5) ;  /* 0x0000000000188947 */ /* 0x000ff40003800000 */
[----:B------:R-:W-:Y:S01]  /*0440*/  IMAD.MOV.U32 R8, RZ, RZ, R30 ;  /* 0x000000ffff087224 */ /* 0x000fe200078e001e */
[----:B------:R-:W-:Y:S02]  /*0450*/  MOV R37, R39 ;  /* 0x0000002700257202 */ /* 0x000fe40000000f00 */
[----:B------:R-:W-:-:S07]  /*0460*/  MOV R6, 0x480 ;  /* 0x0000048000067802 */ /* 0x000fce0000000f00 */
[----:B------:R-:W-:Y:S05]  /*0470*/  CALL.REL.NOINC `($__internal_1_$__cuda_sm20_dsqrt_rn_f64_mediumpath_v1) ;  /* 0x0000004400c47944 */ /* 0x000fea0003c00000 */
[----:B------:R-:W-:Y:S02]  /*0480*/  IMAD.MOV.U32 R8, RZ, RZ, R2 ;  /* 0x000000ffff087224 */ /* 0x000fe400078e0002 */
[----:B------:R-:W-:-:S07]  /*0490*/  IMAD.MOV.U32 R9, RZ, RZ, R3 ;  /* 0x000000ffff097224 */ /* 0x000fce00078e0003 */
.L_x_5:
[----:B------:R-:W-:Y:S05]  /*04a0*/  BSYNC.RECONVERGENT B2 ;  /* 0x0000000000027941 */ /* 0x000fea0003800200 */
.L_x_4:
[----:B------:R-:W-:-:S14]  /*04b0*/  DSETP.GT.AND P0, PT, R8, 5, PT ;  /* 0x401400000800742a */ /* 0x000fdc0003f04000 */
[----:B------:R-:W-:Y:S01]  /*04c0*/  @!P0 DADD R20, R20, R24 ;  /* 0x0000000014148229 */ /* 0x000fe20000000018 */
[----:B------:R-:W-:Y:S01]  /*04d0*/  @!P0 VIADD R0, R0, 0x1 ;  /* 0x0000000100008836 */ /* 0x000fe20000000000 */
[----:B------:R-:W-:-:S11]  /*04e0*/  @!P0 DADD R22, R22, R18 ;  /* 0x0000000016168229 */ /* 0x000fd60000000012 */
.L_x_3:
[----:B------:R-:W-:Y:S05]  /*04f0*/  BSYNC.RECONVERGENT B1 ;  /* 0x0000000000017941 */ /* 0x000fea0003800200 */
.L_x_2:
[----:B------:R-:W-:Y:S01]  /*0500*/  UIADD3 UR8, UPT, UPT, UR5, 0x1, URZ ;  /* 0x0000000105087890 */ /* 0x000fe2000fffe0ff */
[----:B------:R-:W-:Y:S05]  /*0510*/  BSSY.RECONVERGENT B1, `(.L_x_6) ;  /* 0x0000027000017945 */ /* 0x000fea0003800200 */
[----:B------:R-:W-:-:S13]  /*0520*/  ISETP.NE.AND P0, PT, R4, UR8, PT ;  /* 0x0000000804007c0c */ /* 0x000fda000bf05270 */
        /* <DEDUP_REMOVED lines=9> */
[----:B------:R-:W-:Y:S02]  /*05c0*/  IMAD.MOV.U32 R6, RZ, RZ, 0x0 ;  /* 0x00000000ff067424 */ /* 0x000fe400078e00ff */
[----:B------:R-:W-:-:S05]  /*05d0*/  IMAD.MOV.U32 R7, RZ, RZ, 0x3fd80000 ;  /* 0x3fd80000ff077424 */ /* 0x000fca00078e00ff */
[----:B------:R-:W-:-:S06]  /*05e0*/  DFMA R38, R2, R2, R38 ;  /* 0x000000020226722b */ /* 0x000fcc0000000026 */
[----:B------:R-:W0:Y:S04]  /*05f0*/  MUFU.RSQ64H R37, R39 ;  /* 0x0000002700257308 */ /* 0x000e280000001c00 */
[----:B------:R-:W-:-:S04]  /*0600*/  IADD3 R36, PT, PT, R39, -0x3500000, RZ ;  /* 0xfcb0000027247810 */ /* 0x000fc80007ffe0ff */
[----:B------:R-:W-:Y:S02]  /*0610*/  ISETP.GE.U32.AND P0, PT, R36, 0x7ca00000, PT ;  /* 0x7ca000002400780c */ /* 0x000fe40003f06070 */
[----:B0-----:R-:W-:-:S08]  /*0620*/  DMUL R2, R36, R36 ;  /* 0x0000002424027228 */ /* 0x001fd00000000000 */
[----:B------:R-:W-:-:S08]  /*0630*/  DFMA R2, R38, -R2, 1 ;  /* 0x3ff000002602742b */ /* 0x000fd00000000802 */
[----:B------:R-:W-:Y:S02]  /*0640*/  DFMA R6, R2, R6, 0.5 ;  /* 0x3fe000000206742b */ /* 0x000fe40000000006 */
[----:B------:R-:W-:-:S08]  /*0650*/  DMUL R2, R36, R2 ;  /* 0x0000000224027228 */ /* 0x000fd00000000000 */
[----:B------:R-:W-:-:S08]  /*0660*/  DFMA R30, R6, R2, R36 ;  /* 0x00000002061e722b */ /* 0x000fd00000000024 */
[----:B------:R-:W-:Y:S02]  /*0670*/  DMUL R2, R38, R30 ;  /* 0x0000001e26027228 */ /* 0x000fe40000000000 */
[----:B------:R-:W-:Y:S01]  /*0680*/  VIADD R7, R31, 0xfff00000 ;  /* 0xfff000001f077836 */ /* 0x000fe20000000000 */
[----:B------:R-:W-:-:S05]  /*0690*/  MOV R6, R30 ;  /* 0x0000001e00067202 */ /* 0x000fca0000000f00 */
[----:B------:R-:W-:-:S08]  /*06a0*/  DFMA R10, R2, -R2, R38 ;  /* 0x80000002020a722b */ /* 0x000fd00000000026 */
[----:B------:R-:W-:Y:S01]  /*06b0*/  DFMA R8, R10, R6, R2 ;  /* 0x000000060a08722b */ /* 0x000fe20000000002 */
[----:B------:R-:W-:Y:S10]  /*06c0*/  @!P0 BRA `(.L_x_9) ;  /* 0x0000000000188947 */ /* 0x000ff40003800000 */
[----:B------:R-:W-:Y:S01]  /*06d0*/  IMAD.MOV.U32 R8, RZ, RZ, R30 ;  /* 0x000000ffff087224 */ /* 0x000fe200078e001e */
[----:B------:R-:W-:Y:S01]  /*06e0*/  MOV R6, 0x710 ;  /* 0x0000071000067802 */ /* 0x000fe20000000f00 */
[----:B------:R-:W-:-:S07]  /*06f0*/  IMAD.MOV.U32 R37, RZ, RZ, R39 ;  /* 0x000000ffff257224 */ /* 0x000fce00078e0027 */
[----:B------:R-:W-:Y:S05]  /*0700*/  CALL.REL.NOINC `($__internal_1_$__cuda_sm20_dsqrt_rn_f64_mediumpath_v1) ;  /* 0x0000004400207944 */ /* 0x000fea0003c00000 */
[----:B------:R-:W-:Y:S01]  /*0710*/  IMAD.MOV.U32 R8, RZ, RZ, R2 ;  /* 0x000000ffff087224 */ /* 0x000fe200078e0002 */
[----:B------:R-:W-:-:S07]  /*0720*/  MOV R9, R3 ;  /* 0x0000000300097202 */ /* 0x000fce0000000f00 */
.L_x_9:
[----:B------:R-:W-:Y:S05]  /*0730*/  BSYNC.RECONVERGENT B2 ;  /* 0x0000000000027941 */ /* 0x000fea0003800200 */
.L_x_8:
[----:B------:R-:W-:-:S14]  /*0740*/  DSETP.GT.AND P0, PT, R8, 5, PT ;  /* 0x401400000800742a */ /* 0x000fdc0003f04000 */
[----:B------:R-:W-:Y:S01]  /*0750*/  @!P0 DADD R20, R20, R24 ;  /* 0x0000000014148229 */ /* 0x000fe20000000018 */
[----:B------:R-:W-:Y:S01]  /*0760*/  @!P0 VIADD R0, R0, 0x1 ;  /* 0x0000000100008836 */ /* 0x000fe20000000000 */
[----:B------:R-:W-:-:S11]  /*0770*/  @!P0 DADD R22, R22, R18 ;  /* 0x0000000016168229 */ /* 0x000fd60000000012 */
.L_x_7:
[----:B------:R-:W-:Y:S05]  /*0780*/  BSYNC.RECONVERGENT B1 ;  /* 0x0000000000017941 */ /* 0x000fea0003800200 */
.L_x_6:
        /* <DEDUP_REMOVED lines=35> */
.L_x_13:
[----:B------:R-:W-:Y:S05]  /*09c0*/  BSYNC.RECONVERGENT B2 ;  /* 0x0000000000027941 */ /* 0x000fea0003800200 */
.L_x_12:
[----:B------:R-:W-:-:S14]  /*09d0*/  DSETP.GT.AND P0, PT, R8, 5, PT ;  /* 0x401400000800742a */ /* 0x000fdc0003f04000 */
[----:B------:R-:W-:Y:S01]  /*09e0*/  @!P0 DADD R20, R20, R24 ;  /* 0x0000000014148229 */ /* 0x000fe20000000018 */
[----:B------:R-:W-:Y:S01]  /*09f0*/  @!P0 VIADD R0, R0, 0x1 ;  /* 0x0000000100008836 */ /* 0x000fe20000000000 */
[----:B------:R-:W-:-:S11]  /*0a00*/  @!P0 DADD R22, R22, R18 ;  /* 0x0000000016168229 */ /* 0x000fd60000000012 */
.L_x_11:
[----:B------:R-:W-:Y:S05]  /*0a10*/  BSYNC.RECONVERGENT B1 ;  /* 0x0000000000017941 */ /* 0x000fea0003800200 */
.L_x_10:
        /* <DEDUP_REMOVED lines=35> */
.L_x_17:
[----:B------:R-:W-:Y:S05]  /*0c50*/  BSYNC.RECONVERGENT B2 ;  /* 0x0000000000027941 */ /* 0x000fea0003800200 */
.L_x_16:
[----:B------:R-:W-:-:S14]  /*0c60*/  DSETP.GT.AND P0, PT, R8, 5, PT ;  /* 0x401400000800742a */ /* 0x000fdc0003f04000 */
[----:B------:R-:W-:Y:S01]  /*0c70*/  @!P0 DADD R20, R20, R24 ;  /* 0x0000000014148229 */ /* 0x000fe20000000018 */
[----:B------:R-:W-:Y:S01]  /*0c80*/  @!P0 VIADD R0, R0, 0x1 ;  /* 0x0000000100008836 */ /* 0x000fe20000000000 */
[----:B------:R-:W-:-:S11]  /*0c90*/  @!P0 DADD R22, R22, R18 ;  /* 0x0000000016168229 */ /* 0x000fd60000000012 */
.L_x_15:
[----:B------:R-:W-:Y:S05]  /*0ca0*/  BSYNC.RECONVERGENT B1 ;  /* 0x0000000000017941 */ /* 0x000fea0003800200 */
.L_x_14:
[----:B------:R-:W-:Y:S01]  /*0cb0*/  UIADD3 UR5, UPT, UPT, UR5, 0x4, URZ ;  /* 0x0000000405057890 */ /* 0x000fe2000fffe0ff */
[----:B------:R-:W-:Y:S02]  /*0cc0*/  IADD3 R28, P0, PT, R28, 0x20, RZ ;  /* 0x000000201c1c7810 */ /* 0x000fe40007f1e0ff */
[----:B------:R-:W-:Y:S01]  /*0cd0*/  IADD3 R26, P1, PT, R26, 0x20, RZ ;  /* 0x000000201a1a7810 */ /* 0x000fe20007f3e0ff */
[----:B------:R-:W-:Y:S01]  /*0ce0*/  UISETP.NE.AND UP0, UPT, UR5, UR4, UPT ;  /* 0x000000040500728c */ /* 0x000fe2000bf05270 */
[----:B------:R-:W-:Y:S01]  /*0cf0*/  IADD3 R16, PT, PT, R16, 0x4, RZ ;  /* 0x0000000410107810 */ /* 0x000fe20007ffe0ff */
[----:B------:R-:W-:Y:S02]  /*0d00*/  IMAD.X R29, RZ, RZ, R29, P0 ;  /* 0x000000ffff1d7224 */ /* 0x000fe400000e061d */
[----:B------:R-:W-:-:S05]  /*0d10*/  IMAD.X R27, RZ, RZ, R27, P1 ;  /* 0x000000ffff1b7224 */ /* 0x000fca00008e061b */
[----:B------:R-:W-:Y:S05]  /*0d20*/  BRA.U UP0, `(.L_x_18) ;  /* 0xfffffff500547547 */ /* 0x000fea000b83ffff */
.L_x_1:
[----:B------:R-:W-:-:S09]  /*0d30*/  UISETP.NE.AND UP0, UPT, UR7, URZ, UPT ;  /* 0x000000ff0700728c */ /* 0x000fd2000bf05270 */
[----:B------:R-:W-:Y:S05]  /*0d40*/  BRA.U !UP0, `(.L_x_0) ;  /* 0x0000000108f07547 */ /* 0x000fea000b800000 */
[----:B------:R-:W0:Y:S01]  /*0d50*/  LDCU.128 UR12, c[0x0][0x380] ;  /* 0x00007000ff0c77ac */ /* 0x000e220008000c00 */
[----:B------:R-:W-:Y:S01]  /*0d60*/  IMAD.U32 R16, RZ, RZ, UR6 ;  /* 0x00000006ff107e24 */ /* 0x000fe2000f8e00ff */
[----:B------:R-:W-:-:S04]  /*0d70*/  UIADD3 UR7, UPT, UPT, -UR7, URZ, URZ ;  /* 0x000000ff07077290 */ /* 0x000fc8000fffe1ff */
[----:B------:R-:W-:Y:S01]  /*0d80*/  IADD3 R16, PT, PT, -R5, UR4, -R16 ;  /* 0x0000000405107c10 */ /* 0x000fe2000fffe910 */
[----:B0-----:R-:W-:Y:S02]  /*0d90*/  UIMAD.WIDE.U32 UR8, UR4, 0x8, UR14 ;  /* 0x00000008040878a5 */ /* 0x001fe4000f8e000e */
[----:B------:R-:W-:-:S12]  /*0da0*/  UIMAD.WIDE.U32 UR10, UR4, 0x8, UR12 ;  /* 0x00000008040a78a5 */ /* 0x000fd8000f8e000c */
.L_x_23:
[----:B------:R-:W-:Y:S01]  /*0db0*/  ISETP.NE.AND P0, PT, R16, RZ, PT ;  /* 0x000000ff1000720c */ /* 0x000fe20003f05270 */
[----:B------:R-:W-:Y:S01]  /*0dc0*/  UIADD3 UR7, UPT, UPT, UR7, 0x1, URZ ;  /* 0x0000000107077890 */ /* 0x000fe2000fffe0ff */
[----:B------:R-:W-:Y:S03]  /*0dd0*/  BSSY.RECONVERGENT B1, `(.L_x_19) ;  /* 0x000002d000017945 */ /* 0x000fe60003800200 */
[----:B------:R-:W-:-:S08]  /*0de0*/  UISETP.NE.AND UP2, UPT, UR7, URZ, UPT ;  /* 0x000000ff0700728c */ /* 0x000fd0000bf45270 */
[----:B------:R-:W-:Y:S05]  /*0df0*/  @!P0 BRA `(.L_x_20) ;  /* 0x0000000000a88947 */ /* 0x000fea0003800000 */
[----:B------:R-:W-:Y:S01]  /*0e00*/  IMAD.U32 R18, RZ, RZ, UR8 ;  /* 0x00000008ff127e24 */ /* 0x000fe2000f8e00ff */
[----:B------:R-:W2:Y:S01]  /*0e10*/  LDG.E.64 R6, desc[UR20][R12.64] ;  /* 0x000000140c067981 */ /* 0x000ea2000c1e1b00 */
[----:B------:R-:W-:Y:S01]  /*0e20*/  IMAD.U32 R19, RZ, RZ, UR9 ;  /* 0x00000009ff137e24 */ /* 0x000fe2000f8e00ff */
[----:B------:R-:W-:Y:S01]  /*0e30*/  MOV R24, UR10 ;  /* 0x0000000a00187c02 */ /* 0x000fe20008000f00 */
[----:B------:R-:W-:Y:S01]  /*0e40*/  IMAD.U32 R25, RZ, RZ, UR11 ;  /* 0x0000000bff197e24 */ /* 0x000fe2000f8e00ff */
[----:B------:R-:W3:Y:S04]  /*0e50*/  LDG.E.64 R2, desc[UR20][R14.64] ;  /* 0x000000140e027981 */ /* 0x000ee8000c1e1b00 */
[----:B------:R-:W2:Y:S04]  /*0e60*/  LDG.E.64 R18, desc[UR20][R18.64] ;  /* 0x0000001412127981 */ /* 0x000ea8000c1e1b00 */
[----:B------:R-:W3:Y:S01]  /*0e70*/  LDG.E.64 R24, desc[UR20][R24.64] ;  /* 0x0000001418187981 */ /* 0x000ee2000c1e1b00 */
[----:B------:R-:W-:Y:S01]  /*0e80*/  BSSY.RECONVERGENT B2, `(.L_x_21) ;  /* 0x000001d000027945 */ /* 0x000fe20003800200 */
[----:B--2---:R-:W-:-:S02]  /*0e90*/  DADD R6, R6, -R18 ;  /* 0x0000000006067229 */ /* 0x004fc40000000812 */
[----:B---3--:R-:W-:-:S06]  /*0ea0*/  DADD R2, R2, -R24 ;  /* 0x0000000002027229 */ /* 0x008fcc0000000818 */
[----:B------:R-:W-:-:S08]  /*0eb0*/  DMUL R38, R6, R6 ;  /* 0x0000000606267228 */ /* 0x000fd00000000000 */
[----:B------:R-:W-:-:S06]  /*0ec0*/  DFMA R38, R2, R2, R38 ;  /* 0x000000020226722b */ /* 0x000fcc0000000026 */
[----:B------:R-:W0:Y:S04]  /*0ed0*/  MUFU.RSQ64H R37, R39 ;  /* 0x0000002700257308 */ /* 0x000e280000001c00 */
[----:B------:R-:W-:Y:S01]  /*0ee0*/  VIADD R36, R39, 0xfcb00000 ;  /* 0xfcb0000027247836 */ /* 0x000fe20000000000 */
[----:B------:R-:W-:Y:S01]  /*0ef0*/  MOV R7, 0x3fd80000 ;  /* 0x3fd8000000077802 */ /* 0x000fe20000000f00 */
[----:B------:R-:W-:-:S04]  /*0f00*/  IMAD.MOV.U32 R6, RZ, RZ, 0x0 ;  /* 0x00000000ff067424 */ /* 0x000fc800078e00ff */
[----:B0-----:R-:W-:-:S08]  /*0f10*/  DMUL R2, R36, R36 ;  /* 0x0000002424027228 */ /* 0x001fd00000000000 */
[----:B------:R-:W-:-:S08]  /*0f20*/  DFMA R2, R38, -R2, 1 ;  /* 0x3ff000002602742b */ /* 0x000fd00000000802 */
[----:B------:R-:W-:Y:S02]  /*0f30*/  DFMA R6, R2, R6, 0.5 ;  /* 0x3fe000000206742b */ /* 0x000fe40000000006 */
[----:B------:R-:W-:-:S08]  /*0f40*/  DMUL R2, R36, R2 ;  /* 0x0000000224027228 */ /* 0x000fd00000000000 */
[----:B------:R-:W-:Y:S01]  /*0f50*/  DFMA R10, R6, R2, R36 ;  /* 0x00000002060a722b */ /* 0x000fe20000000024 */
[----:B------:R-:W-:-:S07]  /*0f60*/  ISETP.GE.U32.AND P0, PT, R36, 0x7ca00000, PT ;  /* 0x7ca000002400780c */ /* 0x000fce0003f06070 */
[----:B------:R-:W-:Y:S02]  /*0f70*/  DMUL R2, R38, R10 ;  /* 0x0000000a26027228 */ /* 0x000fe40000000000 */
[----:B------:R-:W-:Y:S02]  /*0f80*/  VIADD R7, R11, 0xfff00000 ;  /* 0xfff000000b077836 */ /* 0x000fe40000000000 */
[----:B------:R-:W-:-:S04]  /*0f90*/  IMAD.MOV.U32 R6, RZ, RZ, R10 ;  /* 0x000000ffff067224 */ /* 0x000fc800078e000a */
[----:B------:R-:W-:-:S08]  /*0fa0*/  DFMA R26, R2, -R2, R38 ;  /* 0x80000002021a722b */ /* 0x000fd00000000026 */
[----:B------:R-:W-:Y:S01]  /*0fb0*/  DFMA R8, R26, R6, R2 ;  /* 0x000000061a08722b */ /* 0x000fe20000000002 */
[----:B------:R-:W-:Y:S10]  /*0fc0*/  @!P0 BRA `(.L_x_22) ;  /* 0x0000000000208947 */ /* 0x000ff40003800000 */
[----:B------:R-:W-:Y:S01]  /*0fd0*/  IMAD.MOV.U32 R8, RZ, RZ, R10 ;  /* 0x000000ffff087224 */ /* 0x000fe200078e000a */
[----:B------:R-:W-:Y:S01]  /*0fe0*/  MOV R37, R39 ;  /* 0x0000002700257202 */ /* 0x000fe20000000f00 */
[----:B------:R-:W-:Y:S01]  /*0ff0*/  IMAD.MOV.U32 R10, RZ, RZ, R26 ;  /* 0x000000ffff0a7224 */ /* 0x000fe200078e001a */
[----:B------:R-:W-:Y:S01]  /*1000*/  MOV R6, 0x1030 ;  /* 0x0000103000067802 */ /* 0x000fe20000000f00 */
[----:B------:R-:W-:-:S07]  /*1010*/  IMAD.MOV.U32 R11, RZ, RZ, R27 ;  /* 0x000000ffff0b7224 */ /* 0x000fce00078e001b */
[----:B------:R-:W-:Y:S05]  /*1020*/  CALL.REL.NOINC `($__internal_1_$__cuda_sm20_dsqrt_rn_f64_mediumpath_v1) ;  /* 0x0000003800d87944 */ /* 0x000fea0003c00000 */
[----:B------:R-:W-:Y:S01]  /*1030*/  IMAD.MOV.U32 R8, RZ, RZ, R2 ;  /* 0x000000ffff087224 */ /* 0x000fe200078e0002 */
[----:B------:R-:W-:-:S07]  /*1040*/  MOV R9, R3 ;  /* 0x0000000300097202 */ /* 0x000fce0000000f00 */
.L_x_22:
[----:B------:R-:W-:Y:S05]  /*1050*/  BSYNC.RECONVERGENT B2 ;  /* 0x0000000000027941 */ /* 0x000fea0003800200 */
.L_x_21:
[----:B------:R-:W-:-:S14]  /*1060*/  DSETP.GT.AND P0, PT, R8, 5, PT ;  /* 0x401400000800742a */ /* 0x000fdc0003f04000 */
[----:B------:R-:W-:Y:S01]  /*1070*/  @!P0 DADD R20, R20, R24 ;  /* 0x0000000014148229 */ /* 0x000fe20000000018 */
[----:B------:R-:W-:Y:S01]  /*1080*/  @!P0 VIADD R0, R0, 0x1 ;  /* 0x0000000100008836 */ /* 0x000fe20000000000 */
[----:B------:R-:W-:-:S11]  /*1090*/  @!P0 DADD R22, R22, R18 ;  /* 0x0000000016168229 */ /* 0x000fd60000000012 */
.L_x_20:
[----:B------:R-:W-:Y:S05]  /*10a0*/  BSYNC.RECONVERGENT B1 ;  /* 0x0000000000017941 */ /* 0x000fea0003800200 */
.L_x_19:
[----:B------:R-:W-:Y:S01]  /*10b0*/  UIADD3 UR8, UP0, UPT, UR8, 0x8, URZ ;  /* 0x0000000808087890 */ /* 0x000fe2000ff1e0ff */
[----:B------:R-:W-:Y:S01]  /*10c0*/  VIADD R16, R16, 0x1 ;  /* 0x0000000110107836 */ /* 0x000fe20000000000 */
[----:B------:R-:W-:Y:S02]  /*10d0*/  UIADD3 UR10, UP1, UPT, UR10, 0x8, URZ ;  /* 0x000000080a0a7890 */ /* 0x000fe4000ff3e0ff */
[----:B------:R-:W-:Y:S02]  /*10e0*/  UIADD3.X UR9, UPT, UPT, URZ, UR9, URZ, UP0, !UPT ;  /* 0x00000009ff097290 */ /* 0x000fe400087fe4ff */
[----:B------:R-:W-:Y:S01]  /*10f0*/  UIADD3.X UR11, UPT, UPT, URZ, UR11, URZ, UP1, !UPT ;  /* 0x0000000bff0b7290 */ /* 0x000fe20008ffe4ff */
[----:B------:R-:W-:Y:S11]  /*1100*/  BRA.U UP2, `(.L_x_23) ;  /* 0xfffffffd02287547 */ /* 0x000ff6000b83ffff */
.L_x_0:
[----:B------:R-:W-:Y:S01]  /*1110*/  ISETP.NE.AND P0, PT, R0, RZ, PT ;  /* 0x000000ff0000720c */ /* 0x000fe20003f05270 */
[----:B------:R-:W-:Y:S01]  /*1120*/  BSSY.RECONVERGENT B0, `(.L_x_24) ;  /* 0x000003b000007945 */ /* 0x000fe20003800200 */
[----:B------:R-:W-:Y:S02]  /*1130*/  CS2R R16, SRZ ;  /* 0x0000000000107805 */ /* 0x000fe4000001ff00 */
[----:B------:R-:W-:-:S09]  /*1140*/  CS2R R18, SRZ ;  /* 0x0000000000127805 */ /* 0x000fd2000001ff00 */
[----:B------:R-:W-:Y:S05]  /*1150*/  @!P0 BRA `(.L_x_25) ;  /* 0x0000000000dc8947 */ /* 0x000fea0003800000 */
[----:B------:R-:W0:Y:S01]  /*1160*/  I2F.F64 R16, R0 ;  /* 0x0000000000107312 */ /* 0x000e220000201c00 */
[----:B------:R-:W-:Y:S01]  /*1170*/  IMAD.MOV.U32 R2, RZ, RZ, 0x1 ;  /* 0x00000001ff027424 */ /* 0x000fe200078e00ff */
[----:B------:R-:W-:Y:S01]  /*1180*/  FSETP.GEU.AND P1, PT, |R21|, 6.5827683646048100446e-37, PT ;  /* 0x036000001500780b */ /* 0x000fe20003f2e200 */
[----:B------:R-:W-:Y:S05]  /*1190*/  BSSY.RECONVERGENT B1, `(.L_x_26) ;  /* 0x0000015000017945 */ /* 0x000fea0003800200 */
[----:B0-----:R-:W0:Y:S02]  /*11a0*/  MUFU.RCP64H R3, R17 ;  /* 0x0000001100037308 */ /* 0x001e240000001800 */
[----:B0-----:R-:W-:-:S08]  /*11b0*/  DFMA R6, -R16, R2, 1 ;  /* 0x3ff000001006742b */ /* 0x001fd00000000102 */
[----:B------:R-:W-:-:S08]  /*11c0*/  DFMA R6, R6, R6, R6 ;  /* 0x000000060606722b */ /* 0x000fd00000000006 */
[----:B------:R-:W-:-:S08]  /*11d0*/  DFMA R6, R2, R6, R2 ;  /* 0x000000060206722b */ /* 0x000fd00000000002 */
[----:B------:R-:W-:-:S08]  /*11e0*/  DFMA R2, -R16, R6, 1 ;  /* 0x3ff000001002742b */ /* 0x000fd00000000106 */
[----:B------:R-:W-:-:S08]  /*11f0*/  DFMA R2, R6, R2, R6 ;  /* 0x000000020602722b */ /* 0x000fd00000000006 */
[----:B------:R-:W-:-:S08]  /*1200*/  DMUL R18, R2, R20 ;  /* 0x0000001402127228 */ /* 0x000fd00000000000 */
[----:B------:R-:W-:-:S08]  /*1210*/  DFMA R6, -R16, R18, R20 ;  /* 0x000000121006722b */ /* 0x000fd00000000114 */
[----:B------:R-:W-:-:S10]  /*1220*/  DFMA R18, R2, R6, R18 ;  /* 0x000000060212722b */ /* 0x000fd40000000012 */
[----:B------:R-:W-:-:S05]  /*1230*/  FFMA R2, RZ, R17, R19 ;  /* 0x00000011ff027223 */ /* 0x000fca0000000013 */
[----:B------:R-:W-:-:S13]  /*1240*/  FSETP.GT.AND P0, PT, |R2|, 1.469367938527859385e-39, PT ;  /* 0x001000000200780b */ /* 0x000fda0003f04200 */
[----:B------:R-:W-:Y:S05]  /*1250*/  @P0 BRA P1, `(.L_x_27) ;  /* 0x0000000000200947 */ /* 0x000fea0000800000 */
[----:B------:R-:W-:Y:S01]  /*1260*/  MOV R6, R20 ;  /* 0x0000001400067202 */ /* 0x000fe20000000f00 */
[----:B------:R-:W-:Y:S01]  /*1270*/  IMAD.MOV.U32 R7, RZ, RZ, R21 ;  /* 0x000000ffff077224 */ /* 0x000fe200078e0015 */
[----:B------:R-:W-:Y:S01]  /*1280*/  MOV R2, 0x12c0 ;  /* 0x000012c000027802 */ /* 0x000fe20000000f00 */
[----:B------:R-:W-:Y:S02]  /*1290*/  IMAD.MOV.U32 R8, RZ, RZ, R16 ;  /* 0x000000ffff087224 */ /* 0x000fe400078e0010 */
[----:B------:R-:W-:-:S07]  /*12a0*/  IMAD.MOV.U32 R9, RZ, RZ, R17 ;  /* 0x000000ffff097224 */ /* 0x000fce00078e0011 */
[----:B------:R-:W-:Y:S05]  /*12b0*/  CALL.REL.NOINC `($__internal_0_$__cuda_sm20_div_rn_f64_full) ;  /* 0x0000003000c47944 */ /* 0x000fea0003c00000 */
[----:B------:R-:W-:Y:S01]  /*12c0*/  MOV R18, R26 ;  /* 0x0000001a00127202 */ /* 0x000fe20000000f00 */
[----:B------:R-:W-:-:S07]  /*12d0*/  IMAD.MOV.U32 R19, RZ, RZ, R27 ;  /* 0x000000ffff137224 */ /* 0x000fce00078e001b */
.L_x_27:
[----:B------:R-:W-:Y:S05]  /*12e0*/  BSYNC.RECONVERGENT B1 ;  /* 0x0000000000017941 */ /* 0x000fea0003800200 */
.L_x_26:
[----:B------:R-:W0:Y:S01]  /*12f0*/  MUFU.RCP64H R3, R17 ;  /* 0x0000001100037308 */ /* 0x000e220000001800 */
[----:B------:R-:W-:Y:S01]  /*1300*/  IMAD.MOV.U32 R2, RZ, RZ, 0x1 ;  /* 0x00000001ff027424 */ /* 0x000fe200078e00ff */
[----:B------:R-:W-:Y:S01]  /*1310*/  FSETP.GEU.AND P1, PT, |R23|, 6.5827683646048100446e-37, PT ;  /* 0x036000001700780b */ /* 0x000fe20003f2e200 */
[----:B------:R-:W-:Y:S04]  /*1320*/  BSSY.RECONVERGENT B1, `(.L_x_28) ;  /* 0x0000014000017945 */ /* 0x000fe80003800200 */
        /* <DEDUP_REMOVED lines=11> */
[----:B------:R-:W-:Y:S01]  /*13e0*/  IMAD.MOV.U32 R6, RZ, RZ, R22 ;  /* 0x000000ffff067224 */ /* 0x000fe200078e0016 */
[----:B------:R-:W-:Y:S01]  /*13f0*/  MOV R7, R23 ;  /* 0x0000001700077202 */ /* 0x000fe20000000f00 */
[----:B------:R-:W-:Y:S01]  /*1400*/  IMAD.MOV.U32 R8, RZ, RZ, R16 ;  /* 0x000000ffff087224 */ /* 0x000fe200078e0010 */
[----:B------:R-:W-:Y:S01]  /*1410*/  MOV R2, 0x1440 ;  /* 0x0000144000027802 */ /* 0x000fe20000000f00 */
[----:B------:R-:W-:-:S07]  /*1420*/  IMAD.MOV.U32 R9, RZ, RZ, R17 ;  /* 0x000000ffff097224 */ /* 0x000fce00078e0011 */
[----:B------:R-:W-:Y:S05]  /*1430*/  CALL.REL.NOINC `($__internal_0_$__cuda_sm20_div_rn_f64_full) ;  /* 0x0000003000647944 */ /* 0x000fea0003c00000 */
[----:B------:R-:W-:Y:S01]  /*1440*/  MOV R2, R26 ;  /* 0x0000001a00027202 */ /* 0x000fe20000000f00 */
[----:B------:R-:W-:-:S07]  /*1450*/  IMAD.MOV.U32 R3, RZ, RZ, R27 ;  /* 0x000000ffff037224 */ /* 0x000fce00078e001b */
.L_x_29:
[----:B------:R-:W-:Y:S05]  /*1460*/  BSYNC.RECONVERGENT B1 ;  /* 0x0000000000017941 */ /* 0x000fea0003800200 */
.L_x_28:
[----:B------:R-:W2:Y:S04]  /*1470*/  LDG.E.64 R6, desc[UR20][R14.64] ;  /* 0x000000140e067981 */ /* 0x000ea8000c1e1b00 */
[----:B------:R-:W3:Y:S01]  /*1480*/  LDG.E.64 R8, desc[UR20][R12.64] ;  /* 0x000000140c087981 */ /* 0x000ee2000c1e1b00 */
[----:B--2---:R-:W-:Y:S02]  /*1490*/  DADD R6, -R6, R18 ;  /* 0x0000000006067229 */ /* 0x004fe40000000112 */
[----:B---3--:R-:W-:-:S06]  /*14a0*/  DADD R8, -R8, R2 ;  /* 0x0000000008087229 */ /* 0x008fcc0000000102 */
[----:B------:R-:W-:Y:S02]  /*14b0*/  DADD R18, R6, R6 ;  /* 0x0000000006127229 */ /* 0x000fe40000000006 */
[----:B------:R-:W-:-:S11]  /*14c0*/  DADD R16, R8, R8 ;  /* 0x0000000008107229 */ /* 0x000fd60000000008 */
.L_x_25:
[----:B------:R-:W-:Y:S05]  /*14d0*/  BSYNC.RECONVERGENT B0 ;  /* 0x0000000000007941 */ /* 0x000fea0003800200 */
.L_x_24:
[----:B------:R-:W0:Y:S01]  /*14e0*/  LDCU UR5, c[0x0][0x3c8] ;  /* 0x00007900ff0577ac */ /* 0x000e220008000800 */
[----:B------:R-:W-:Y:S02]  /*14f0*/  CS2R R32, SRZ ;  /* 0x0000000000207805 */ /* 0x000fe4000001ff00 */
[----:B------:R-:W-:Y:S01]  /*1500*/  CS2R R20, SRZ ;  /* 0x0000000000147805 */ /* 0x000fe2000001ff00 */
[----:B0-----:R-:W-:-:S09]  /*1510*/  UISETP.GE.AND UP0, UPT, UR5, 0x1, UPT ;  /* 0x000000010500788c */ /* 0x001fd2000bf06270 */
[----:B------:R-:W-:Y:S05]  /*1520*/  BRA.U !UP0, `(.L_x_30) ;  /* 0x0000001108047547 */ /* 0x000fea000b800000 */
[----:B------:R-:W-:Y:S01]  /*1530*/  UISETP.GE.U32.AND UP0, UPT, UR5, 0x4, UPT ;  /* 0x000000040500788c */ /* 0x000fe2000bf06070 */
[----:B------:R-:W-:Y:S02]  /*1540*/  CS2R R20, SRZ ;  /* 0x0000000000147805 */ /* 0x000fe4000001ff00 */
[----:B------:R-:W-:Y:S01]  /*1550*/  CS2R R22, SRZ ;  /* 0x0000000000167805 */ /* 0x000fe2000001ff00 */
[----:B------:R-:W-:Y:S01]  /*1560*/  ULOP3.LUT UR7, UR5, 0x3, URZ, 0xc0, !UPT ;  /* 0x0000000305077892 */ /* 0x000fe2000f8ec0ff */
[----:B------:R-:W-:-:S04]  /*1570*/  UMOV UR4, URZ ;  /* 0x000000ff00047c82 */ /* 0x000fc80008000000 */
[----:B------:R-:W-:Y:S07]  /*1580*/  BRA.U !UP0, `(.L_x_31) ;  /* 0x0000000908f07547 */ /* 0x000fee000b800000 */
[----:B------:R-:W0:Y:S01]  /*1590*/  LDCU.128 UR12, c[0x0][0x380] ;  /* 0x00007000ff0c77ac */ /* 0x000e220008000c00 */
[----:B------:R-:W-:Y:S01]  /*15a0*/  IMAD.MOV R39, RZ, RZ, -R4 ;  /* 0x000000ffff277224 */ /* 0x000fe200078e0a04 */
[----:B------:R-:W-:Y:S01]  /*15b0*/  CS2R R20, SRZ ;  /* 0x0000000000147805 */ /* 0x000fe2000001ff00 */
[----:B------:R-:W-:Y:S02]  /*15c0*/  ULOP3.LUT UR4, UR5, 0x7ffffffc, URZ, 0xc0, !UPT ;  /* 0x7ffffffc05047892 */ /* 0x000fe4000f8ec0ff */
[----:B0-----:R-:W-:Y:S02]  /*15d0*/  UIADD3 UR12, UP1, UPT, UR12, 0x10, URZ ;  /* 0x000000100c0c7890 */ /* 0x001fe4000ff3e0ff */
[----:B------:R-:W-:Y:S02]  /*15e0*/  UIADD3 UR8, UP0, UPT, UR14, 0x10, URZ ;  /* 0x000000100e087890 */ /* 0x000fe4000ff1e0ff */
[----:B------:R-:W-:Y:S02]  /*15f0*/  UIADD3.X UR13, UPT, UPT, URZ, UR13, URZ, UP1, !UPT ;  /* 0x0000000dff0d7290 */ /* 0x000fe40008ffe4ff */
[----:B------:R-:W-:Y:S01]  /*1600*/  UIADD3.X UR5, UPT, UPT, URZ, UR15, URZ, UP0, !UPT ;  /* 0x0000000fff057290 */ /* 0x000fe200087fe4ff */
[----:B------:R-:W-:Y:S01]  /*1610*/  IMAD.U32 R26, RZ, RZ, UR12 ;  /* 0x0000000cff1a7e24 */ /* 0x000fe2000f8e00ff */
[----:B------:R-:W-:-:S02]  /*1620*/  MOV R24, UR8 ;  /* 0x0000000800187c02 */ /* 0x000fc40008000f00 */
[----:B------:R-:W-:Y:S02]  /*1630*/  MOV R27, UR13 ;  /* 0x0000000d001b7c02 */ /* 0x000fe40008000f00 */
[----:B------:R-:W-:Y:S01]  /*1640*/  IMAD.U32 R25, RZ, RZ, UR5 ;  /* 0x00000005ff197e24 */ /* 0x000fe2000f8e00ff */
[----:B------:R-:W-:-:S06]  /*1650*/  UMOV UR5, URZ ;  /* 0x000000ff00057c82 */ /* 0x000fcc0008000000 */
.L_x_48:
[----:B------:R-:W-:Y:S01]  /*1660*/  ISETP.NE.AND P0, PT, R39, RZ, PT ;  /* 0x000000ff2700720c */ /* 0x000fe20003f05270 */
[----:B------:R-:W-:-:S12]  /*1670*/  BSSY.RECONVERGENT B1, `(.L_x_32) ;  /* 0x0000027000017945 */ /* 0x000fd80003800200 */
[----:B------:R-:W-:Y:S05]  /*1680*/  @!P0 BRA `(.L_x_33) ;  /* 0x0000000000948947 */ /* 0x000fea0003800000 */
[----:B------:R-:W2:Y:S04]  /*1690*/  LDG.E.64 R32, desc[UR20][R12.64] ;  /* 0x000000140c207981 */ /* 0x000ea8000c1e1b00 */
[----:B------:R-:W2:Y:S04]  /*16a0*/  LDG.E.64 R28, desc[UR20][R24.64+-0x10] ;  /* 0xfffff014181c7981 */ /* 0x000ea8000c1e1b00 */
[----:B------:R-:W3:Y:S04]  /*16b0*/  LDG.E.64 R34, desc[UR20][R14.64] ;  /* 0x000000140e227981 */ /* 0x000ee8000c1e1b00 */
[----:B------:R-:W3:Y:S01]  /*16c0*/  LDG.E.64 R30, desc[UR20][R26.64+-0x10] ;  /* 0xfffff0141a1e7981 */ /* 0x000ee2000c1e1b00 */
[----:B------:R-:W-:Y:S01]  /*16d0*/  IMAD.MOV.U32 R8, RZ, RZ, 0x0 ;  /* 0x00000000ff087424 */ /* 0x000fe200078e00ff */
[----:B------:R-:W-:Y:S01]  /*16e0*/  MOV R9, 0x3fd80000 ;  /* 0x3fd8000000097802 */ /* 0x000fe20000000f00 */
[----:B------:R-:W-:Y:S01]  /*16f0*/  BSSY.RECONVERGENT B2, `(.L_x_34) ;  /* 0x0000019000027945 */ /* 0x000fe20003800200 */
[----:B--2---:R-:W-:-:S02]  /*1700*/  DADD R2, R32, -R28 ;  /* 0x0000000020027229 */ /* 0x004fc4000000081c */
[----:B---3--:R-:W-:-:S06]  /*1710*/  DADD R40, R34, -R30 ;  /* 0x0000000022287229 */ /* 0x008fcc000000081e */
[----:B------:R-:W-:-:S08]  /*1720*/  DMUL R2, R2, R2 ;  /* 0x0000000202027228 */ /* 0x000fd00000000000 */
        /* <DEDUP_REMOVED lines=15> */
[----:B------:R-:W-:Y:S01]  /*1820*/  MOV R38, R40 ;  /* 0x0000002800267202 */ /* 0x000fe20000000f00 */
[----:B------:R-:W-:Y:S01]  /*1830*/  IMAD.MOV.U32 R37, RZ, RZ, R41 ;  /* 0x000000ffff257224 */ /* 0x000fe200078e0029 */
[----:B------:R-:W-:-:S07]  /*1840*/  MOV R6, 0x1860 ;  /* 0x0000186000067802 */ /* 0x000fce0000000f00 */
[----:B------:R-:W-:Y:S05]  /*1850*/  CALL.REL.NOINC `($__internal_1_$__cuda_sm20_dsqrt_rn_f64_mediumpath_v1) ;  /* 0x0000003000cc7944 */ /* 0x000fea0003c00000 */
[----:B------:R-:W-:Y:S01]  /*1860*/  IMAD.MOV.U32 R42, RZ, RZ, R2 ;  /* 0x000000ffff2a7224 */ /* 0x000fe200078e0002 */
[----:B------:R-:W-:-:S07]  /*1870*/  MOV R43, R3 ;  /* 0x00000003002b7202 */ /* 0x000fce0000000f00 */
.L_x_35:
[----:B------:R-:W-:Y:S05]  /*1880*/  BSYNC.RECONVERGENT B2 ;  /* 0x0000000000027941 */ /* 0x000fea0003800200 */
.L_x_34:
[----:B------:R-:W-:-:S14]  /*1890*/  DSETP.GT.AND P0, PT, R42, 5, PT ;  /* 0x401400002a00742a */ /* 0x000fdc0003f04000 */
[----:B------:R-:W-:Y:S02]  /*18a0*/  @!P0 DADD R30, -R34, R30 ;  /* 0x00000000221e8229 */ /* 0x000fe4000000011e */
[----:B------:R-:W-:-:S06]  /*18b0*/  @!P0 DADD R28, -R32, R28 ;  /* 0x00000000201c8229 */ /* 0x000fcc000000011c */
[----:B------:R-:W-:Y:S02]  /*18c0*/  @!P0 DADD R20, R20, -R30 ;  /* 0x0000000014148229 */ /* 0x000fe4000000081e */
[----:B------:R-:W-:-:S11]  /*18d0*/  @!P0 DADD R22, R22, -R28 ;  /* 0x0000000016168229 */ /* 0x000fd6000000081c */
.L_x_33:
[----:B------:R-:W-:Y:S05]  /*18e0*/  BSYNC.RECONVERGENT B1 ;  /* 0x0000000000017941 */ /* 0x000fea0003800200 */
.L_x_32:
        /* <DEDUP_REMOVED lines=35> */
.L_x_39:
[----:B------:R-:W-:Y:S05]  /*1b20*/  BSYNC.RECONVERGENT B2 ;  /* 0x0000000000027941 */ /* 0x000fea0003800200 */
.L_x_38:
[----:B------:R-:W-:-:S14]  /*1b30*/  DSETP.GT.AND P0, PT, R42, 5, PT ;  /* 0x401400002a00742a */ /* 0x000fdc0003f04000 */
[----:B------:R-:W-:Y:S02]  /*1b40*/  @!P0 DADD R30, -R34, R30 ;  /* 0x00000000221e8229 */ /* 0x000fe4000000011e */
[----:B------:R-:W-:-:S06]  /*1b50*/  @!P0 DADD R28, -R32, R28 ;  /* 0x00000000201c8229 */ /* 0x000fcc000000011c */
[----:B------:R-:W-:Y:S02]  /*1b60*/  @!P0 DADD R20, R20, -R30 ;  /* 0x0000000014148229 */ /* 0x000fe4000000081e */
[----:B------:R-:W-:-:S11]  /*1b70*/  @!P0 DADD R22, R22, -R28 ;  /* 0x0000000016168229 */ /* 0x000fd6000000081c */
.L_x_37:
[----:B------:R-:W-:Y:S05]  /*1b80*/  BSYNC.RECONVERGENT B1 ;  /* 0x0000000000017941 */ /* 0x000fea0003800200 */
.L_x_36:
        /* <DEDUP_REMOVED lines=35> */
.L_x_43:
[----:B------:R-:W-:Y:S05]  /*1dc0*/  BSYNC.RECONVERGENT B2 ;  /* 0x0000000000027941 */ /* 0x000fea0003800200 */
.L_x_42:
[----:B------:R-:W-:-:S14]  /*1dd0*/  DSETP.GT.AND P0, PT, R42, 5, PT ;  /* 0x401400002a00742a */ /* 0x000fdc0003f04000 */
[----:B------:R-:W-:Y:S02]  /*1de0*/  @!P0 DADD R30, -R34, R30 ;  /* 0x00000000221e8229 */ /* 0x000fe4000000011e */
[----:B------:R-:W-:-:S06]  /*1df0*/  @!P0 DADD R28, -R32, R28 ;  /* 0x00000000201c8229 */ /* 0x000fcc000000011c */
[----:B------:R-:W-:Y:S02]  /*1e00*/  @!P0 DADD R20, R20, -R30 ;  /* 0x0000000014148229 */ /* 0x000fe4000000081e */
[----:B------:R-:W-:-:S11]  /*1e10*/  @!P0 DADD R22, R22, -R28 ;  /* 0x0000000016168229 */ /* 0x000fd6000000081c */
.L_x_41:
[----:B------:R-:W-:Y:S05]  /*1e20*/  BSYNC.RECONVERGENT B1 ;  /* 0x0000000000017941 */ /* 0x000fea0003800200 */
.L_x_40:
        /* <DEDUP_REMOVED lines=35> */
.L_x_47:
[----:B------:R-:W-:Y:S05]  /*2060*/  BSYNC.RECONVERGENT B2 ;  /* 0x0000000000027941 */ /* 0x000fea0003800200 */
.L_x_46:
[----:B------:R-:W-:-:S14]  /*2070*/  DSETP.GT.AND P0, PT, R42, 5, PT ;  /* 0x401400002a00742a */ /* 0x000fdc0003f04000 */
[----:B------:R-:W-:Y:S02]  /*2080*/  @!P0 DADD R32, -R32, R34 ;  /* 0x0000000020208229 */ /* 0x000fe40000000122 */
[----:B------:R-:W-:-:S06]  /*2090*/  @!P0 DADD R28, -R28, R30 ;  /* 0x000000001c1c8229 */ /* 0x000fcc000000011e */
[----:B------:R-:W-:Y:S02]  /*20a0*/  @!P0 DADD R20, R20, -R32 ;  /* 0x0000000014148229 */ /* 0x000fe40000000820 */
[----:B------:R-:W-:-:S11]  /*20b0*/  @!P0 DADD R22, R22, -R28 ;  /* 0x0000000016168229 */ /* 0x000fd6000000081c */
.L_x_45:
[----:B------:R-:W-:Y:S05]  /*20c0*/  BSYNC.RECONVERGENT B1 ;  /* 0x0000000000017941 */ /* 0x000fea0003800200 */
.L_x_44:
        /* <DEDUP_REMOVED lines=8> */
.L_x_31:
        /* <DEDUP_REMOVED lines=8> */
.L_x_54:
[----:B------:R-:W-:Y:S01]  /*21d0*/  ISETP.NE.AND P0, PT, R24, RZ, PT ;  /* 0x000000ff1800720c */ /* 0x000fe20003f05270 */
[----:B------:R-:W-:Y:S01]  /*21e0*/  UIADD3 UR5, UPT, UPT, UR5, 0x1, URZ ;  /* 0x0000000105057890 */ /* 0x000fe2000fffe0ff */
[----:B------:R-:W-:Y:S03]  /*21f0*/  BSSY.RECONVERGENT B1, `(.L_x_50) ;  /* 0x000002c000017945 */ /* 0x000fe60003800200 */
[----:B------:R-:W-:-:S08]  /*2200*/  UISETP.NE.AND UP2, UPT, UR5, URZ, UPT ;  /* 0x000000ff0500728c */ /* 0x000fd0000bf45270 */
[----:B------:R-:W-:Y:S05]  /*2210*/  @!P0 BRA `(.L_x_51) ;  /* 0x0000000000a48947 */ /* 0x000fea0003800000 */
[----:B------:R-:W-:Y:S01]  /*2220*/  IMAD.U32 R26, RZ, RZ, UR8 ;  /* 0x00000008ff1a7e24 */ /* 0x000fe2000f8e00ff */
[----:B------:R-:W-:Y:S01]  /*2230*/  MOV R27, UR9 ;  /* 0x00000009001b7c02 */ /* 0x000fe20008000f00 */
[----:B------:R-:W2:Y:S01]  /*2240*/  LDG.E.64 R30, desc[UR20][R12.64] ;  /* 0x000000140c1e7981 */ /* 0x000ea2000c1e1b00 */
[----:B------:R-:W-:Y:S02]  /*2250*/  IMAD.U32 R28, RZ, RZ, UR10 ;  /* 0x0000000aff1c7e24 */ /* 0x000fe4000f8e00ff */
[----:B------:R-:W-:Y:S01]  /*2260*/  IMAD.U32 R29, RZ, RZ, UR11 ;  /* 0x0000000bff1d7e24 */ /* 0x000fe2000f8e00ff */
[----:B------:R-:W3:Y:S04]  /*2270*/  LDG.E.64 R32, desc[UR20][R14.64] ;  /* 0x000000140e207981 */ /* 0x000ee8000c1e1b00 */
[----:B------:R-:W2:Y:S04]  /*2280*/  LDG.E.64 R26, desc[UR20][R26.64] ;  /* 0x000000141a1a7981 */ /* 0x000ea8000c1e1b00 */
[----:B------:R-:W3:Y:S01]  /*2290*/  LDG.E.64 R28, desc[UR20][R28.64] ;  /* 0x000000141c1c7981 */ /* 0x000ee2000c1e1b00 */
[----:B------:R-:W-:-:S02]  /*22a0*/  IMAD.MOV.U32 R6, RZ, RZ, 0x0 ;  /* 0x00000000ff067424 */ /* 0x000fc400078e00ff */
[----:B------:R-:W-:Y:S01]  /*22b0*/  IMAD.MOV.U32 R7, RZ, RZ, 0x3fd80000 ;  /* 0x3fd80000ff077424 */ /* 0x000fe200078e00ff */
[----:B------:R-:W-:Y:S01]  /*22c0*/  BSSY.RECONVERGENT B2, `(.L_x_52) ;  /* 0x0000019000027945 */ /* 0x000fe20003800200 */
[----:B--2---:R-:W-:Y:S02]  /*22d0*/  DADD R2, R30, -R26 ;  /* 0x000000001e027229 */ /* 0x004fe4000000081a */
[----:B---3--:R-:W-:-:S06]  /*22e0*/  DADD R38, R32, -R28 ;  /* 0x0000000020267229 */ /* 0x008fcc000000081c */
[----:B------:R-:W-:-:S08]  /*22f0*/  DMUL R2, R2, R2 ;  /* 0x0000000202027228 */ /* 0x000fd00000000000 */
[----:B------:R-:W-:-:S06]  /*2300*/  DFMA R38, R38, R38, R2 ;  /* 0x000000262626722b */ /* 0x000fcc0000000002 */
[----:B------:R-:W0:Y:S04]  /*2310*/  MUFU.RSQ64H R37, R39 ;  /* 0x0000002700257308 */ /* 0x000e280000001c00 */
[----:B------:R-:W-:-:S06]  /*2320*/  IADD3 R36, PT, PT, R39, -0x3500000, RZ ;  /* 0xfcb0000027247810 */ /* 0x000fcc0007ffe0ff */
[----:B0-----:R-:W-:-:S08]  /*2330*/  DMUL R2, R36, R36 ;  /* 0x0000002424027228 */ /* 0x001fd00000000000 */
[----:B------:R-:W-:-:S08]  /*2340*/  DFMA R2, R38, -R2, 1 ;  /* 0x3ff000002602742b */ /* 0x000fd00000000802 */
[----:B------:R-:W-:Y:S02]  /*2350*/  DFMA R6, R2, R6, 0.5 ;  /* 0x3fe000000206742b */ /* 0x000fe40000000006 */
[----:B------:R-:W-:-:S08]  /*2360*/  DMUL R2, R36, R2 ;  /* 0x0000000224027228 */ /* 0x000fd00000000000 */
[----:B------:R-:W-:Y:S01]  /*2370*/  DFMA R34, R6, R2, R36 ;  /* 0x000000020622722b */ /* 0x000fe20000000024 */
[----:B------:R-:W-:-:S07]  /*2380*/  ISETP.GE.U32.AND P0, PT, R36, 0x7ca00000, PT ;  /* 0x7ca000002400780c */ /* 0x000fce0003f06070 */
[----:B------:R-:W-:Y:S02]  /*2390*/  DMUL R2, R38, R34 ;  /* 0x0000002226027228 */ /* 0x000fe40000000000 */
[----:B------:R-:W-:Y:S01]  /*23a0*/  IADD3 R7, PT, PT, R35, -0x100000, RZ ;  /* 0xfff0000023077810 */ /* 0x000fe20007ffe0ff */
[----:B------:R-:W-:-:S05]  /*23b0*/  IMAD.MOV.U32 R6, RZ, RZ, R34 ;  /* 0x000000ffff067224 */ /* 0x000fca00078e0022 */
        /* <DEDUP_REMOVED lines=9> */
.L_x_53:
[----:B------:R-:W-:Y:S05]  /*2450*/  BSYNC.RECONVERGENT B2 ;  /* 0x0000000000027941 */ /* 0x000fea0003800200 */
.L_x_52:
[----:B------:R-:W-:-:S14]  /*2460*/  DSETP.GT.AND P0, PT, R8, 5, PT ;  /* 0x401400000800742a */ /* 0x000fdc0003f04000 */
[----:B------:R-:W-:Y:S02]  /*2470*/  @!P0 DADD R28, -R32, R28 ;  /* 0x00000000201c8229 */ /* 0x000fe4000000011c */
[----:B------:R-:W-:-:S06]  /*2480*/  @!P0 DADD R26, -R30, R26 ;  /* 0x000000001e1a8229 */ /* 0x000fcc000000011a */
[----:B------:R-:W-:Y:S02]  /*2490*/  @!P0 DADD R20, R20, -R28 ;  /* 0x0000000014148229 */ /* 0x000fe4000000081c */
[----:B------:R-:W-:-:S11]  /*24a0*/  @!P0 DADD R22, R22, -R26 ;  /* 0x0000000016168229 */ /* 0x000fd6000000081a */
.L_x_51:
[----:B------:R-:W-:Y:S05]  /*24b0*/  BSYNC.RECONVERGENT B1 ;  /* 0x0000000000017941 */ /* 0x000fea0003800200 */
.L_x_50:
[----:B------:R-:W-:Y:S01]  /*24c0*/  UIADD3 UR8, UP0, UPT, UR8, 0x8, URZ ;  /* 0x0000000808087890 */ /* 0x000fe2000ff1e0ff */
[----:B------:R-:W-:Y:S01]  /*24d0*/  IADD3 R24, PT, PT, R24, 0x1, RZ ;  /* 0x0000000118187810 */ /* 0x000fe20007ffe0ff */
[----:B------:R-:W-:Y:S02]  /*24e0*/  UIADD3 UR10, UP1, UPT, UR10, 0x8, URZ ;  /* 0x000000080a0a7890 */ /* 0x000fe4000ff3e0ff */
[----:B------:R-:W-:Y:S02]  /*24f0*/  UIADD3.X UR9, UPT, UPT, URZ, UR9, URZ, UP0, !UPT ;  /* 0x00000009ff097290 */ /* 0x000fe400087fe4ff */
[----:B------:R-:W-:Y:S01]  /*2500*/  UIADD3.X UR11, UPT, UPT, URZ, UR11, URZ, UP1, !UPT ;  /* 0x0000000bff0b7290 */ /* 0x000fe20008ffe4ff */
[----:B------:R-:W-:Y:S11]  /*2510*/  BRA.U UP2, `(.L_x_54) ;  /* 0xfffffffd022c7547 */ /* 0x000ff6000b83ffff */
.L_x_49:
[----:B------:R-:W-:Y:S02]  /*2520*/  DADD R20, R20, R20 ;  /* 0x0000000014147229 */ /* 0x000fe40000000014 */
[----:B------:R-:W-:-:S11]  /*2530*/  DADD R32, R22, R22 ;  /* 0x0000000016207229 */ /* 0x000fd60000000016 */
.L_x_30:
[----:B------:R-:W0:Y:S01]  /*2540*/  LDC.64 R30, c[0x0][0x390] ;  /* 0x0000e400ff1e7b82 */ /* 0x000e220000000a00 */
[----:B------:R-:W1:Y:S07]  /*2550*/  LDCU UR4, c[0x0][0x3c8] ;  /* 0x00007900ff0477ac */ /* 0x000e6e0008000800 */
[----:B------:R-:W2:Y:S01]  /*2560*/  LDC.64 R28, c[0x0][0x398] ;  /* 0x0000e600ff1c7b82 */ /* 0x000ea20000000a00 */
[----:B0-----:R-:W-:-:S06]  /*2570*/  IMAD.WIDE R30, R4, 0x8, R30 ;  /* 0x00000008041e7825 */ /* 0x001fcc00078e021e */
[----:B------:R-:W3:Y:S01]  /*2580*/  LDG.E.64 R30, desc[UR20][R30.64] ;  /* 0x000000141e1e7981 */ /* 0x000ee2000c1e1b00 */
[----:B--2---:R-:W-:-:S05]  /*2590*/  IMAD.WIDE R28, R4, 0x8, R28 ;  /* 0x00000008041c7825 */ /* 0x004fca00078e021c */
[----:B------:R-:W2:Y:S01]  /*25a0*/  LDG.E.64 R22, desc[UR20][R28.64] ;  /* 0x000000141c167981 */ /* 0x000ea2000c1e1b00 */
[----:B-1----:R-:W-:Y:S01]  /*25b0*/  UISETP.GE.AND UP0, UPT, UR4, 0x1, UPT ;  /* 0x000000010400788c */ /* 0x002fe2000bf06270 */
[----:B------:R-:W-:Y:S01]  /*25c0*/  CS2R R42, SRZ ;  /* 0x00000000002a7805 */ /* 0x000fe2000001ff00 */
[----:B---3--:R-:W-:Y:S02]  /*25d0*/  IMAD.MOV.U32 R24, RZ, RZ, R30 ;  /* 0x000000ffff187224 */ /* 0x008fe400078e001e */
[----:B------:R-:W-:Y:S01]  /*25e0*/  IMAD.MOV.U32 R25, RZ, RZ, R31 ;  /* 0x000000ffff197224 */ /* 0x000fe200078e001f */
[----:B--2---:R-:W-:Y:S01]  /*25f0*/  MOV R26, R22 ;  /* 0x00000016001a7202 */ /* 0x004fe20000000f00 */
[----:B------:R-:W-:-:S03]  /*2600*/  IMAD.MOV.U32 R27, RZ, RZ, R23 ;  /* 0x000000ffff1b7224 */ /* 0x000fc600078e0017 */
[----:B------:R-:W-:Y:S05]  /*2610*/  BRA.U !UP0, `(.L_x_55) ;  /* 0x0000001108fc7547 */ /* 0x000fea000b800000 */
[----:B------:R-:W-:Y:S01]  /*2620*/  UISETP.GE.U32.AND UP0, UPT, UR4, 0x4, UPT ;  /* 0x000000040400788c */ /* 0x000fe2000bf06070 */
[----:B------:R-:W-:Y:S01]  /*2630*/  IMAD.MOV.U32 R34, RZ, RZ, RZ ;  /* 0x000000ffff227224 */ /* 0x000fe200078e00ff */
[----:B------:R-:W-:Y:S01]  /*2640*/  MOV R26, R22 ;  /* 0x00000016001a7202 */ /* 0x000fe20000000f00 */
[----:B------:R-:W-:Y:S01]  /*2650*/  IMAD.MOV.U32 R27, RZ, RZ, R23 ;  /* 0x000000ffff1b7224 */ /* 0x000fe200078e0017 */
[----:B------:R-:W-:Y:S01]  /*2660*/  MOV R25, R31 ;  /* 0x0000001f00197202 */ /* 0x000fe20000000f00 */
[----:B------:R-:W-:Y:S01]  /*2670*/  IMAD.MOV.U32 R24, RZ, RZ, R30 ;  /* 0x000000ffff187224 */ /* 0x000fe200078e001e */
[----:B------:R-:W-:-:S03]  /*2680*/  ULOP3.LUT UR5, UR4, 0x3, URZ, 0xc0, !UPT ;  /* 0x0000000304057892 */ /* 0x000fc6000f8ec0ff */
[----:B------:R-:W-:Y:S01]  /*2690*/  UMOV UR4, URZ ;  /* 0x000000ff00047c82 */ /* 0x000fe20008000000 */
[----:B------:R-:W-:Y:S08]  /*26a0*/  BRA.U !UP0, `(.L_x_56) ;  /* 0x0000000d08ac7547 */ /* 0x000ff0000b800000 */
[----:B------:R-:W0:Y:S01]  /*26b0*/  LDCU.128 UR8, c[0x0][0x390] ;  /* 0x00007200ff0877ac */ /* 0x000e220008000c00 */
[----:B------:R-:W-:Y:S01]  /*26c0*/  IMAD.MOV R35, RZ, RZ, -R4 ;  /* 0x000000ffff237224 */ /* 0x000fe200078e0a04 */
[----:B------:R-:W-:Y:S01]  /*26d0*/  MOV R26, R22 ;  /* 0x00000016001a7202 */ /* 0x000fe20000000f00 */
[----:B------:R-:W-:Y:S01]  /*26e0*/  IMAD.MOV.U32 R34, RZ, RZ, RZ ;  /* 0x000000ffff227224 */ /* 0x000fe200078e00ff */
[----:B------:R-:W1:Y:S01]  /*26f0*/  LDCU.128 UR16, c[0x0][0x380] ;  /* 0x00007000ff1077ac */ /* 0x000e620008000c00 */
[----:B------:R-:W-:Y:S01]  /*2700*/  IMAD.MOV.U32 R27, RZ, RZ, R23 ;  /* 0x000000ffff1b7224 */ /* 0x000fe200078e0017 */
[----:B------:R-:W-:Y:S01]  /*2710*/  MOV R25, R31 ;  /* 0x0000001f00197202 */ /* 0x000fe20000000f00 */
[----:B------:R-:W-:Y:S01]  /*2720*/  IMAD.MOV.U32 R24, RZ, RZ, R30 ;  /* 0x000000ffff187224 */ /* 0x000fe200078e001e */
[----:B------:R-:W2:Y:S01]  /*2730*/  LDCU UR22, c[0x0][0x3c8] ;  /* 0x00007900ff1677ac */ /* 0x000ea20008000800 */
[----:B------:R-:W-:Y:S01]  /*2740*/  UMOV UR4, URZ ;  /* 0x000000ff00047c82 */ /* 0x000fe20008000000 */
[----:B0-----:R-:W-:-:S02]  /*2750*/  UIADD3 UR14, UP1, UPT, UR10, 0x10, URZ ;  /* 0x000000100a0e7890 */ /* 0x001fc4000ff3e0ff */
[----:B------:R-:W-:Y:S02]  /*2760*/  UIADD3 UR8, UP0, UPT, UR8, 0x10, URZ ;  /* 0x0000001008087890 */ /* 0x000fe4000ff1e0ff */
[----:B-1----:R-:W-:Y:S02]  /*2770*/  UIADD3 UR10, UP2, UPT, UR16, 0x10, URZ ;  /* 0x00000010100a7890 */ /* 0x002fe4000ff5e0ff */
[----:B------:R-:W-:Y:S02]  /*2780*/  UIADD3 UR12, UP3, UPT, UR18, 0x10, URZ ;  /* 0x00000010120c7890 */ /* 0x000fe4000ff7e0ff */
[----:B------:R-:W-:Y:S02]  /*2790*/  UIADD3.X UR15, UPT, UPT, URZ, UR11, URZ, UP1, !UPT ;  /* 0x0000000bff0f7290 */ /* 0x000fe40008ffe4ff */
[----:B------:R-:W-:Y:S02]  /*27a0*/  UIADD3.X UR9, UPT, UPT, URZ, UR9, URZ, UP0, !UPT ;  /* 0x00000009ff097290 */ /* 0x000fe400087fe4ff */
[----:B------:R-:W-:-:S02]  /*27b0*/  UIADD3.X UR11, UPT, UPT, URZ, UR17, URZ, UP2, !UPT ;  /* 0x00000011ff0b7290 */ /* 0x000fc400097fe4ff */
[----:B--2---:R-:W-:-:S12]  /*27c0*/  UIADD3.X UR13, UPT, UPT, URZ, UR19, URZ, UP3, !UPT ;  /* 0x00000013ff0d7290 */ /* 0x004fd80009ffe4ff */
.L_x_73:
[----:B------:R-:W-:Y:S01]  /*27d0*/  ISETP.NE.AND P0, PT, R35, RZ, PT ;  /* 0x000000ff2300720c */ /* 0x000fe20003f05270 */
[----:B------:R-:W-:-:S12]  /*27e0*/  BSSY.RECONVERGENT B1, `(.L_x_57) ;  /* 0x0000030000017945 */ /* 0x000fd80003800200 */
        /* <DEDUP_REMOVED lines=25> */
[----:B------:R-:W-:Y:S01]  /*2980*/  VIADD R7, R9, 0xfff00000 ;  /* 0xfff0000009077836 */ /* 0x000fe20000000000 */
[----:B------:R-:W-:-:S05]  /*2990*/  MOV R6, R8 ;  /* 0x0000000800067202 */ /* 0x000fca0000000f00 */
[----:B------:R-:W-:-:S08]  /*29a0*/  DFMA R10, R2, -R2, R38 ;  /* 0x80000002020a722b */ /* 0x000fd00000000026 */
[----:B------:R-:W-:Y:S01]  /*29b0*/  DFMA R40, R10, R6, R2 ;  /* 0x000000060a28722b */ /* 0x000fe20000000002 */
[----:B------:R-:W-:Y:S10]  /*29c0*/  @!P0 BRA `(.L_x_60) ;  /* 0x0000000000148947 */ /* 0x000ff40003800000 */
[----:B------:R-:W-:Y:S01]  /*29d0*/  IMAD.MOV.U32 R37, RZ, RZ, R39 ;  /* 0x000000ffff257224 */ /* 0x000fe200078e0027 */
[----:B------:R-:W-:-:S07]  /*29e0*/  MOV R6, 0x2a00 ;  /* 0x00002a0000067802 */ /* 0x000fce0000000f00 */
[----:B------:R-:W-:Y:S05]  /*29f0*/  CALL.REL.NOINC `($__internal_1_$__cuda_sm20_dsqrt_rn_f64_mediumpath_v1) ;  /* 0x0000002000647944 */ /* 0x000fea0003c00000 */
[----:B------:R-:W-:Y:S01]  /*2a00*/  IMAD.MOV.U32 R40, RZ, RZ, R2 ;  /* 0x000000ffff287224 */ /* 0x000fe200078e0002 */
[----:B------:R-:W-:-:S07]  /*2a10*/  MOV R41, R3 ;  /* 0x0000000300297202 */ /* 0x000fce0000000f00 */
.L_x_60:
[----:B------:R-:W-:Y:S05]  /*2a20*/  BSYNC.RECONVERGENT B2 ;  /* 0x0000000000027941 */ /* 0x000fea0003800200 */
.L_x_59:
[----:B------:R-:W-:-:S14]  /*2a30*/  DSETP.GT.AND P0, PT, R40, 5, PT ;  /* 0x401400002800742a */ /* 0x000fdc0003f04000 */
[----:B------:R-:W-:Y:S05]  /*2a40*/  @P0 BRA `(.L_x_58) ;  /* 0x0000000000240947 */ /* 0x000fea0003800000 */
[----:B------:R-:W-:Y:S01]  /*2a50*/  IMAD.U32 R2, RZ, RZ, UR8 ;  /* 0x00000008ff027e24 */ /* 0x000fe2000f8e00ff */
[----:B------:R-:W-:Y:S01]  /*2a60*/  MOV R6, UR14 ;  /* 0x0000000e00067c02 */ /* 0x000fe20008000f00 */
[----:B------:R-:W-:Y:S02]  /*2a70*/  IMAD.U32 R3, RZ, RZ, UR9 ;  /* 0x00000009ff037e24 */ /* 0x000fe4000f8e00ff */
[----:B------:R-:W-:-:S04]  /*2a80*/  IMAD.U32 R7, RZ, RZ, UR15 ;  /* 0x0000000fff077e24 */ /* 0x000fc8000f8e00ff */
[----:B------:R-:W2:Y:S04]  /*2a90*/  LDG.E.64 R2, desc[UR20][R2.64+-0x10] ;  /* 0xfffff01402027981 */ /* 0x000ea8000c1e1b00 */
[----:B------:R-:W3:Y:S01]  /*2aa0*/  LDG.E.64 R6, desc[UR20][R6.64+-0x10] ;  /* 0xfffff01406067981 */ /* 0x000ee2000c1e1b00 */
[----:B------:R-:W-:Y:S01]  /*2ab0*/  VIADD R34, R34, 0x1 ;  /* 0x0000000122227836 */ /* 0x000fe20000000000 */
[----:B--2---:R-:W-:Y:S02]  /*2ac0*/  DADD R24, R24, R2 ;  /* 0x0000000018187229 */ /* 0x004fe40000000002 */
[----:B---3--:R-:W-:-:S11]  /*2ad0*/  DADD R26, R26, R6 ;  /* 0x000000001a1a7229 */ /* 0x008fd60000000006 */
.L_x_58:
[----:B------:R-:W-:Y:S05]  /*2ae0*/  BSYNC.RECONVERGENT B1 ;  /* 0x0000000000017941 */ /* 0x000fea0003800200 */
.L_x_57:
[----:B------:R-:W-:Y:S01]  /*2af0*/  UIADD3 UR7, UPT, UPT, UR4, 0x1, URZ ;  /* 0x0000000104077890 */ /* 0x000fe2000fffe0ff */
[----:B------:R-:W-:Y:S05]  /*2b00*/  BSSY.RECONVERGENT B1, `(.L_x_61) ;  /* 0x0000031000017945 */ /* 0x000fea0003800200 */
[----:B------:R-:W-:-:S13]  /*2b10*/  ISETP.NE.AND P0, PT, R4, UR7, PT ;  /* 0x0000000704007c0c */ /* 0x000fda000bf05270 */
[----:B------:R-:W-:Y:S05]  /*2b20*/  @!P0 BRA `(.L_x_62) ;  /* 0x0000000000b88947 */ /* 0x000fea0003800000 */
[----:B------:R-:W-:Y:S01]  /*2b30*/  MOV R10, UR12 ;  /* 0x0000000c000a7c02 */ /* 0x000fe20008000f00 */
[----:B------:R-:W-:Y:S01]  /*2b40*/  IMAD.U32 R11, RZ, RZ, UR13 ;  /* 0x0000000dff0b7e24 */ /* 0x000fe2000f8e00ff */
[----:B------:R-:W2:Y:S01]  /*2b50*/  LDG.E.64 R8, desc[UR20][R12.64] ;  /* 0x000000140c087981 */ /* 0x000ea2000c1e1b00 */
[----:B------:R-:W-:Y:S01]  /*2b60*/  IMAD.U32 R6, RZ, RZ, UR10 ;  /* 0x0000000aff067e24 */ /* 0x000fe2000f8e00ff */
[----:B------:R-:W-:Y:S02]  /*2b70*/  MOV R7, UR11 ;  /* 0x0000000b00077c02 */ /* 0x000fe40008000f00 */
        /* <DEDUP_REMOVED lines=24> */
[----:B------:R-:W-:Y:S02]  /*2d00*/  MOV R37, R39 ;  /* 0x0000002700257202 */ /* 0x000fe40000000f00 */
[----:B------:R-:W-:-:S07]  /*2d10*/  MOV R6, 0x2d30 ;  /* 0x00002d3000067802 */ /* 0x000fce0000000f00 */
[----:B------:R-:W-:Y:S05]  /*2d20*/  CALL.REL.NOINC `($__internal_1_$__cuda_sm20_dsqrt_rn_f64_mediumpath_v1) ;  /* 0x0000001c00987944 */ /* 0x000fea0003c00000 */
[----:B------:R-:W-:Y:S02]  /*2d30*/  IMAD.MOV.U32 R40, RZ, RZ, R2 ;  /* 0x000000ffff287224 */ /* 0x000fe400078e0002 */
[----:B------:R-:W-:-:S07]  /*2d40*/  IMAD.MOV.U32 R41, RZ, RZ, R3 ;  /* 0x000000ffff297224 */ /* 0x000fce00078e0003 */
.L_x_64:
[----:B------:R-:W-:Y:S05]  /*2d50*/  BSYNC.RECONVERGENT B2 ;  /* 0x0000000000027941 */ /* 0x000fea0003800200 */
.L_x_63:
[----:B------:R-:W-:-:S14]  /*2d60*/  DSETP.GT.AND P0, PT, R40, 5, PT ;  /* 0x401400002800742a */ /* 0x000fdc0003f04000 */
[----:B------:R-:W-:Y:S05]  /*2d70*/  @P0 BRA `(.L_x_62) ;  /* 0x0000000000240947 */ /* 0x000fea0003800000 */
[----:B------:R-:W-:Y:S01]  /*2d80*/  MOV R2, UR8 ;  /* 0x0000000800027c02 */ /* 0x000fe20008000f00 */
[----:B------:R-:W-:Y:S01]  /*2d90*/  IMAD.U32 R3, RZ, RZ, UR9 ;  /* 0x00000009ff037e24 */ /* 0x000fe2000f8e00ff */
[----:B------:R-:W-:Y:S01]  /*2da0*/  MOV R7, UR15 ;  /* 0x0000000f00077c02 */ /* 0x000fe20008000f00 */
[----:B------:R-:W-:-:S04]  /*2db0*/  IMAD.U32 R6, RZ, RZ, UR14 ;  /* 0x0000000eff067e24 */ /* 0x000fc8000f8e00ff */
[----:B------:R-:W2:Y:S04]  /*2dc0*/  LDG.E.64 R2, desc[UR20][R2.64+-0x8] ;  /* 0xfffff81402027981 */ /* 0x000ea8000c1e1b00 */
[----:B------:R-:W3:Y:S01]  /*2dd0*/  LDG.E.64 R6, desc[UR20][R6.64+-0x8] ;  /* 0xfffff81406067981 */ /* 0x000ee2000c1e1b00 */
[----:B------:R-:W-:Y:S01]  /*2de0*/  VIADD R34, R34, 0x1 ;  /* 0x0000000122227836 */ /* 0x000fe20000000000 */
[----:B--2---:R-:W-:Y:S02]  /*2df0*/  DADD R24, R24, R2 ;  /* 0x0000000018187229 */ /* 0x004fe40000000002 */
[----:B---3--:R-:W-:-:S11]  /*2e00*/  DADD R26, R26, R6 ;  /* 0x000000001a1a7229 */ /* 0x008fd60000000006 */
.L_x_62:
[----:B------:R-:W-:Y:S05]  /*2e10*/  BSYNC.RECONVERGENT B1 ;  /* 0x0000000000017941 */ /* 0x000fea0003800200 */
.L_x_61:
[----:B------:R-:W-:Y:S01]  /*2e20*/  UIADD3 UR7, UPT, UPT, UR4, 0x2, URZ ;  /* 0x0000000204077890 */ /* 0x000fe2000fffe0ff */
[----:B------:R-:W-:Y:S05]  /*2e30*/  BSSY.RECONVERGENT B1, `(.L_x_65) ;  /* 0x0000031000017945 */ /* 0x000fea0003800200 */
[----:B------:R-:W-:-:S13]  /*2e40*/  ISETP.NE.AND P0, PT, R4, UR7, PT ;  /* 0x0000000704007c0c */ /* 0x000fda000bf05270 */
        /* <DEDUP_REMOVED lines=15> */
[----:B------:R-:W-:Y:S01]  /*2f40*/  IADD3 R36, PT, PT, R39, -0x3500000, RZ ;  /* 0xfcb0000027247810 */ /* 0x000fe20007ffe0ff */
[----:B------:R-:W-:Y:S02]  /*2f50*/  IMAD.MOV.U32 R8, RZ, RZ, 0x0 ;  /* 0x00000000ff087424 */ /* 0x000fe400078e00ff */
[----:B------:R-:W-:-:S03]  /*2f60*/  IMAD.MOV.U32 R9, RZ, RZ, 0x3fd80000 ;  /* 0x3fd80000ff097424 */ /* 0x000fc600078e00ff */
        /* <DEDUP_REMOVED lines=13> */
[----:B------:R-:W-:-:S07]  /*3040*/  MOV R6, 0x3060 ;  /* 0x0000306000067802 */ /* 0x000fce0000000f00 */
[----:B------:R-:W-:Y:S05]  /*3050*/  CALL.REL.NOINC `($__internal_1_$__cuda_sm20_dsqrt_rn_f64_mediumpath_v1) ;  /* 0x0000001800cc7944 */ /* 0x000fea0003c00000 */
[----:B------:R-:W-:Y:S01]  /*3060*/  MOV R40, R2 ;  /* 0x0000000200287202 */ /* 0x000fe20000000f00 */
[----:B------:R-:W-:-:S07]  /*3070*/  IMAD.MOV.U32 R41, RZ, RZ, R3 ;  /* 0x000000ffff297224 */ /* 0x000fce00078e0003 */
.L_x_68:
[----:B------:R-:W-:Y:S05]  /*3080*/  BSYNC.RECONVERGENT B2 ;  /* 0x0000000000027941 */ /* 0x000fea0003800200 */
.L_x_67:
[----:B------:R-:W-:-:S14]  /*3090*/  DSETP.GT.AND P0, PT, R40, 5, PT ;  /* 0x401400002800742a */ /* 0x000fdc0003f04000 */
[----:B------:R-:W-:Y:S05]  /*30a0*/  @P0 BRA `(.L_x_66) ;  /* 0x0000000000240947 */ /* 0x000fea0003800000 */
[----:B------:R-:W-:Y:S01]  /*30b0*/  IMAD.U32 R2, RZ, RZ, UR8 ;  /* 0x00000008ff027e24 */ /* 0x000fe2000f8e00ff */
[----:B------:R-:W-:Y:S01]  /*30c0*/  MOV R3, UR9 ;  /* 0x0000000900037c02 */ /* 0x000fe20008000f00 */
[----:B------:R-:W-:Y:S02]  /*30d0*/  IMAD.U32 R6, RZ, RZ, UR14 ;  /* 0x0000000eff067e24 */ /* 0x000fe4000f8e00ff */
[----:B------:R-:W-:-:S03]  /*30e0*/  IMAD.U32 R7, RZ, RZ, UR15 ;  /* 0x0000000fff077e24 */ /* 0x000fc6000f8e00ff */
[----:B------:R-:W2:Y:S04]  /*30f0*/  LDG.E.64 R2, desc[UR20][R2.64] ;  /* 0x0000001402027981 */ /* 0x000ea8000c1e1b00 */
[----:B------:R-:W3:Y:S01]  /*3100*/  LDG.E.64 R6, desc[UR20][R6.64] ;  /* 0x0000001406067981 */ /* 0x000ee2000c1e1b00 */
[----:B------:R-:W-:Y:S01]  /*3110*/  IADD3 R34, PT, PT, R34, 0x1, RZ ;  /* 0x0000000122227810 */ /* 0x000fe20007ffe0ff */
[----:B--2---:R-:W-:Y:S02]  /*3120*/  DADD R24, R24, R2 ;  /* 0x0000000018187229 */ /* 0x004fe40000000002 */
[----:B---3--:R-:W-:-:S11]  /*3130*/  DADD R26, R26, R6 ;  /* 0x000000001a1a7229 */ /* 0x008fd60000000006 */
.L_x_66:
[----:B------:R-:W-:Y:S05]  /*3140*/  BSYNC.RECONVERGENT B1 ;  /* 0x0000000000017941 */ /* 0x000fea0003800200 */
.L_x_65:
[----:B------:R-:W-:Y:S01]  /*3150*/  UIADD3 UR7, UPT, UPT, UR4, 0x3, URZ ;  /* 0x0000000304077890 */ /* 0x000fe2000fffe0ff */
[----:B------:R-:W-:Y:S05]  /*3160*/  BSSY.RECONVERGENT B1, `(.L_x_69) ;  /* 0x0000031000017945 */ /* 0x000fea0003800200 */
[----:B------:R-:W-:-:S13]  /*3170*/  ISETP.NE.AND P0, PT, R4, UR7, PT ;  /* 0x0000000704007c0c */ /* 0x000fda000bf05270 */
        /* <DEDUP_REMOVED lines=35> */
.L_x_72:
[----:B------:R-:W-:Y:S05]  /*33b0*/  BSYNC.RECONVERGENT B2 ;  /* 0x0000000000027941 */ /* 0x000fea0003800200 */
.L_x_71:
        /* <DEDUP_REMOVED lines=11> */
.L_x_70:
[----:B------:R-:W-:Y:S05]  /*3470*/  BSYNC.RECONVERGENT B1 ;  /* 0x0000000000017941 */ /* 0x000fea0003800200 */
.L_x_69:
[----:B------:R-:W-:Y:S01]  /*3480*/  UIADD3 UR8, UP0, UPT, UR8, 0x20, URZ ;  /* 0x0000002008087890 */ /* 0x000fe2000ff1e0ff */
[----:B------:R-:W-:Y:S01]  /*3490*/  IADD3 R35, PT, PT, R35, 0x4, RZ ;  /* 0x0000000423237810 */ /* 0x000fe20007ffe0ff */
[----:B------:R-:W-:Y:S02]  /*34a0*/  UIADD3 UR4, UPT, UPT, UR4, 0x4, URZ ;  /* 0x0000000404047890 */ /* 0x000fe4000fffe0ff */
[----:B------:R-:W-:Y:S02]  /*34b0*/  ULOP3.LUT UR7, UR22, 0x7ffffffc, URZ, 0xc0, !UPT ;  /* 0x7ffffffc16077892 */ /* 0x000fe4000f8ec0ff */
[----:B------:R-:W-:Y:S02]  /*34c0*/  UIADD3.X UR9, UPT, UPT, URZ, UR9, URZ, UP0, !UPT ;  /* 0x00000009ff097290 */ /* 0x000fe400087fe4ff */
[----:B------:R-:W-:Y:S02]  /*34d0*/  UISETP.NE.AND UP0, UPT, UR4, UR7, UPT ;  /* 0x000000070400728c */ /* 0x000fe4000bf05270 */
[----:B------:R-:W-:-:S02]  /*34e0*/  UIADD3 UR10, UP1, UPT, UR10, 0x20, URZ ;  /* 0x000000200a0a7890 */ /* 0x000fc4000ff3e0ff */
[----:B------:R-:W-:Y:S02]  /*34f0*/  UIADD3 UR12, UP2, UPT, UR12, 0x20, URZ ;  /* 0x000000200c0c7890 */ /* 0x000fe4000ff5e0ff */
[----:B------:R-:W-:Y:S02]  /*3500*/  UIADD3 UR14, UP3, UPT, UR14, 0x20, URZ ;  /* 0x000000200e0e7890 */ /* 0x000fe4000ff7e0ff */
[----:B------:R-:W-:Y:S02]  /*3510*/  UIADD3.X UR11, UPT, UPT, URZ, UR11, URZ, UP1, !UPT ;  /* 0x0000000bff0b7290 */ /* 0x000fe40008ffe4ff */
[----:B------:R-:W-:Y:S02]  /*3520*/  UIADD3.X UR13, UPT, UPT, URZ, UR13, URZ, UP2, !UPT ;  /* 0x0000000dff0d7290 */ /* 0x000fe400097fe4ff */
[----:B------:R-:W-:Y:S01]  /*3530*/  UIADD3.X UR15, UPT, UPT, URZ, UR15, URZ, UP3, !UPT ;  /* 0x0000000fff0f7290 */ /* 0x000fe20009ffe4ff */
[----:B------:R-:W-:Y:S11]  /*3540*/  BRA.U UP0, `(.L_x_73) ;  /* 0xfffffff100a07547 */ /* 0x000ff6000b83ffff */
[----:B------:R-:W-:-:S05]  /*3550*/  UMOV UR4, UR7 ;  /* 0x0000000700047c82 */ /* 0x000fca0008000000 */
.L_x_56:
[----:B------:R-:W-:-:S09]  /*3560*/  UISETP.NE.AND UP0, UPT, UR5, URZ, UPT ;  /* 0x000000ff0500728c */ /* 0x000fd2000bf05270 */
[----:B------:R-:W-:Y:S05]  /*3570*/  BRA.U !UP0, `(.L_x_74) ;  /* 0x0000000508207547 */ /* 0x000fea000b800000 */
[----:B------:R-:W0:Y:S01]  /*3580*/  LDCU.128 UR12, c[0x0][0x390] ;  /* 0x00007200ff0c77ac */ /* 0x000e220008000c00 */
[----:B------:R-:W-:Y:S01]  /*3590*/  IMAD.U32 R2, RZ, RZ, UR6 ;  /* 0x00000006ff027e24 */ /* 0x000fe2000f8e00ff */
[----:B------:R-:W1:Y:S04]  /*35a0*/  LDCU.128 UR16, c[0x0][0x380] ;  /* 0x00007000ff1077ac */ /* 0x000e680008000c00 */
[----:B------:R-:W-:Y:S01]  /*35b0*/  IADD3 R5, PT, PT, -R5, UR4, -R2 ;  /* 0x0000000405057c10 */ /* 0x000fe2000fffe902 */
[----:B0-----:R-:W-:Y:S02]  /*35c0*/  UIMAD.WIDE.U32 UR10, UR4, 0x8, UR12 ;  /* 0x00000008040a78a5 */ /* 0x001fe4000f8e000c */
[----:B------:R-:W-:Y:S02]  /*35d0*/  UIMAD.WIDE.U32 UR8, UR4, 0x8, UR14 ;  /* 0x00000008040878a5 */ /* 0x000fe4000f8e000e */
[----:B-1----:R-:W-:-:S02]  /*35e0*/  UIMAD.WIDE.U32 UR6, UR4, 0x8, UR18 ;  /* 0x00000008040678a5 */ /* 0x002fc4000f8e0012 */
[----:B------:R-:W-:Y:S02]  /*35f0*/  UIMAD.WIDE.U32 UR12, UR4, 0x8, UR16 ;  /* 0x00000008040c78a5 */ /* 0x000fe4000f8e0010 */
[----:B------:R-:W-:-:S12]  /*3600*/  UIADD3 UR4, UPT, UPT, -UR5, URZ, URZ ;  /* 0x000000ff05047290 */ /* 0x000fd8000fffe1ff */
.L_x_79:
[----:B------:R-:W-:Y:S01]  /*3610*/  ISETP.NE.AND P0, PT, R5, RZ, PT ;  /* 0x000000ff0500720c */ /* 0x000fe20003f05270 */
[----:B------:R-:W-:-:S12]  /*3620*/  BSSY.RECONVERGENT B1, `(.L_x_75) ;  /* 0x0000031000017945 */ /* 0x000fd80003800200 */
        /* <DEDUP_REMOVED lines=36> */
.L_x_78:
[----:B------:R-:W-:Y:S05]  /*3870*/  BSYNC.RECONVERGENT B2 ;  /* 0x0000000000027941 */ /* 0x000fea0003800200 */
.L_x_77:
        /* <DEDUP_REMOVED lines=11> */
.L_x_76:
[----:B------:R-:W-:Y:S05]  /*3930*/  BSYNC.RECONVERGENT B1 ;  /* 0x0000000000017941 */ /* 0x000fea0003800200 */
.L_x_75:
[----:B------:R-:W-:Y:S01]  /*3940*/  UIADD3 UR8, UP0, UPT, UR8, 0x8, URZ ;  /* 0x0000000808087890 */ /* 0x000fe2000ff1e0ff */
[----:B------:R-:W-:Y:S01]  /*3950*/  VIADD R5, R5, 0x1 ;  /* 0x0000000105057836 */ /* 0x000fe20000000000 */
[----:B------:R-:W-:Y:S02]  /*3960*/  UIADD3 UR4, UPT, UPT, UR4, 0x1, URZ ;  /* 0x0000000104047890 */ /* 0x000fe4000fffe0ff */
[----:B------:R-:W-:Y:S02]  /*3970*/  UIADD3.X UR9, UPT, UPT, URZ, UR9, URZ, UP0, !UPT ;  /* 0x00000009ff097290 */ /* 0x000fe400087fe4ff */
[----:B------:R-:W-:Y:S02]  /*3980*/  UISETP.NE.AND UP0, UPT, UR4, URZ, UPT ;  /* 0x000000ff0400728c */ /* 0x000fe4000bf05270 */
[----:B------:R-:W-:Y:S02]  /*3990*/  UIADD3 UR10, UP1, UPT, UR10, 0x8, URZ ;  /* 0x000000080a0a7890 */ /* 0x000fe4000ff3e0ff */
[----:B------:R-:W-:-:S02]  /*39a0*/  UIADD3 UR6, UP2, UPT, UR6, 0x8, URZ ;  /* 0x0000000806067890 */ /* 0x000fc4000ff5e0ff */
[----:B------:R-:W-:Y:S02]  /*39b0*/  UIADD3 UR12, UP3, UPT, UR12, 0x8, URZ ;  /* 0x000000080c0c7890 */ /* 0x000fe4000ff7e0ff */
[----:B------:R-:W-:Y:S02]  /*39c0*/  UIADD3.X UR11, UPT, UPT, URZ, UR11, URZ, UP1, !UPT ;  /* 0x0000000bff0b7290 */ /* 0x000fe40008ffe4ff */
[----:B------:R-:W-:Y:S02]  /*39d0*/  UIADD3.X UR7, UPT, UPT, URZ, UR7, URZ, UP2, !UPT ;  /* 0x00000007ff077290 */ /* 0x000fe400097fe4ff */
[----:B------:R-:W-:Y:S01]  /*39e0*/  UIADD3.X UR13, UPT, UPT, URZ, UR13, URZ, UP3, !UPT ;  /* 0x0000000dff0d7290 */ /* 0x000fe20009ffe4ff */
[----:B------:R-:W-:Y:S11]  /*39f0*/  BRA.U UP0, `(.L_x_79) ;  /* 0xfffffffd00047547 */ /* 0x000ff6000b83ffff */
.L_x_74:
[----:B------:R0:W1:Y:S02]  /*3a00*/  I2F.F64 R42, R34 ;  /* 0x00000022002a7312 */ /* 0x0000640000201c00 */
.L_x_55:
[----:B------:R-:W-:Y:S01]  /*3a10*/  ISETP.NE.AND P0, PT, R0, RZ, PT ;  /* 0x000000ff0000720c */ /* 0x000fe20003f05270 */
[----:B------:R-:W-:-:S12]  /*3a20*/  BSSY.RECONVERGENT B0, `(.L_x_80) ;  /* 0x0000032000007945 */ /* 0x000fd80003800200 */
[----:B------:R-:W-:Y:S05]  /*3a30*/  @!P0 BRA `(.L_x_81) ;  /* 0x0000000000c08947 */ /* 0x000fea0003800000 */
[----:B-1----:R-:W1:Y:S01]  /*3a40*/  MUFU.RCP64H R3, R43 ;  /* 0x0000002b00037308 */ /* 0x002e620000001800 */
[----:B------:R-:W-:Y:S01]  /*3a50*/  MOV R2, 0x1 ;  /* 0x0000000100027802 */ /* 0x000fe20000000f00 */
[----:B------:R-:W-:Y:S01]  /*3a60*/  DADD R8, -R30, R24 ;  /* 0x000000001e087229 */ /* 0x000fe20000000118 */
[----:B------:R-:W-:Y:S01]  /*3a70*/  BSSY.RECONVERGENT B1, `(.L_x_82) ;  /* 0x0000016000017945 */ /* 0x000fe20003800200 */
[----:B------:R-:W-:-:S08]  /*3a80*/  DADD R44, -R22, R26 ;  /* 0x00000000162c7229 */ /* 0x000fd0000000011a */
[----:B------:R-:W-:Y:S01]  /*3a90*/  FSETP.GEU.AND P1, PT, |R9|, 6.5827683646048100446e-37, PT ;  /* 0x036000000900780b */ /* 0x000fe20003f2e200 */
[----:B-1----:R-:W-:-:S08]  /*3aa0*/  DFMA R6, R2, -R42, 1 ;  /* 0x3ff000000206742b */ /* 0x002fd0000000082a */
[----:B------:R-:W-:-:S08]  /*3ab0*/  DFMA R6, R6, R6, R6 ;  /* 0x000000060606722b */ /* 0x000fd00000000006 */
[----:B------:R-:W-:-:S08]  /*3ac0*/  DFMA R6, R2, R6, R2 ;  /* 0x000000060206722b */ /* 0x000fd00000000002 */
[----:B------:R-:W-:-:S08]  /*3ad0*/  DFMA R2, R6, -R42, 1 ;  /* 0x3ff000000602742b */ /* 0x000fd0000000082a */
[----:B------:R-:W-:-:S08]  /*3ae0*/  DFMA R2, R6, R2, R6 ;  /* 0x000000020602722b */ /* 0x000fd00000000006 */
[----:B------:R-:W-:-:S08]  /*3af0*/  DMUL R24, R8, R2 ;  /* 0x0000000208187228 */ /* 0x000fd00000000000 */
[----:B------:R-:W-:-:S08]  /*3b00*/  DFMA R6, R24, -R42, R8 ;  /* 0x8000002a1806722b */ /* 0x000fd00000000008 */
        /* <DEDUP_REMOVED lines=9> */
[----:B0-----:R-:W-:Y:S05]  /*3ba0*/  CALL.REL.NOINC `($__internal_0_$__cuda_sm20_div_rn_f64_full) ;  /* 0x0000000800887944 */ /* 0x001fea0003c00000 */
[----:B------:R-:W-:Y:S01]  /*3bb0*/  IMAD.MOV.U32 R24, RZ, RZ, R26 ;  /* 0x000000ffff187224 */ /* 0x000fe200078e001a */
[----:B------:R-:W-:-:S07]  /*3bc0*/  MOV R25, R27 ;  /* 0x0000001b00197202 */ /* 0x000fce0000000f00 */
.L_x_83:
[----:B------:R-:W-:Y:S05]  /*3bd0*/  BSYNC.RECONVERGENT B1 ;  /* 0x0000000000017941 */ /* 0x000fea0003800200 */
.L_x_82:
[----:B------:R-:W1:Y:S01]  /*3be0*/  MUFU.RCP64H R3, R43 ;  /* 0x0000002b00037308 */ /* 0x000e620000001800 */
[----:B------:R-:W-:Y:S01]  /*3bf0*/  IMAD.MOV.U32 R2, RZ, RZ, 0x1 ;  /* 0x00000001ff027424 */ /* 0x000fe200078e00ff */
[----:B------:R-:W-:Y:S01]  /*3c00*/  FSETP.GEU.AND P1, PT, |R45|, 6.5827683646048100446e-37, PT ;  /* 0x036000002d00780b */ /* 0x000fe20003f2e200 */
[----:B------:R-:W-:Y:S04]  /*3c10*/  BSSY.RECONVERGENT B1, `(.L_x_81) ;  /* 0x0000012000017945 */ /* 0x000fe80003800200 */
        /* <DEDUP_REMOVED lines=17> */
.L_x_84:
[----:B------:R-:W-:Y:S05]  /*3d30*/  BSYNC.RECONVERGENT B1 ;  /* 0x0000000000017941 */ /* 0x000fea0003800200 */
.L_x_81:
[----:B------:R-:W-:Y:S05]  /*3d40*/  BSYNC.RECONVERGENT B0 ;  /* 0x0000000000007941 */ /* 0x000fea0003800200 */
.L_x_80:
[----:B------:R-:W2:Y:S01]  /*3d50*/  LDG.E.64 R6, desc[UR20][R14.64] ;  /* 0x000000140e067981 */ /* 0x000ea2000c1e1b00 */
[----:B------:R-:W3:Y:S03]  /*3d60*/  LDC.64 R2, c[0x0][0x3b0] ;  /* 0x0000ec00ff027b82 */ /* 0x000ee60000000a00 */
[----:B------:R-:W4:Y:S01]  /*3d70*/  LDG.E.64 R10, desc[UR20][R12.64] ;  /* 0x000000140c0a7981 */ /* 0x000f22000c1e1b00 */
[----:B------:R-:W-:Y:S01]  /*3d80*/  DADD R18, R20, R18 ;  /* 0x0000000014127229 */ /* 0x000fe20000000012 */
[----:B------:R-:W-:Y:S07]  /*3d90*/  BSSY.RECONVERGENT B0, `(.L_x_85) ;  /* 0x000000b000007945 */ /* 0x000fee0003800200 */
[----:B------:R-:W-:-:S02]  /*3da0*/  DADD R18, R18, R24 ;  /* 0x0000000012127229 */ /* 0x000fc40000000018 */
[----:B--2---:R-:W-:Y:S02]  /*3db0*/  DSETP.GEU.AND P0, PT, R6, 5, PT ;  /* 0x401400000600742a */ /* 0x004fe40003f0e000 */
[----:B----4-:R-:W-:-:S12]  /*3dc0*/  DSETP.GEU.AND P1, PT, R10, 5, PT ;  /* 0x401400000a00742a */ /* 0x010fd80003f2e000 */
[----:B------:R-:W-:Y:S01]  /*3dd0*/  @!P0 DADD R8, -R6, 5 ;  /* 0x4014000006088429 */ /* 0x000fe20000000100 */
[----:B---3--:R-:W-:Y:S10]  /*3de0*/  @!P0 BRA `(.L_x_86) ;  /* 0x0000000000148947 */ /* 0x008ff40003800000 */
[----:B------:R-:W-:Y:S01]  /*3df0*/  DSETP.GT.AND P0, PT, R6, 95, PT ;  /* 0x4057c0000600742a */ /* 0x000fe20003f04000 */
[----:B------:R-:W-:-:S13]  /*3e00*/  CS2R R8, SRZ ;  /* 0x0000000000087805 */ /* 0x000fda000001ff00 */
[----:B------:R-:W-:-:S08]  /*3e10*/  @P0 DADD R6, R6, -100 ;  /* 0xc059000006060429 */ /* 0x000fd00000000000 */
[----:B------:R-:W-:-:S08]  /*3e20*/  @P0 DADD R6, R6, 5 ;  /* 0x4014000006060429 */ /* 0x000fd00000000000 */
[----:B------:R-:W-:-:S11]  /*3e30*/  @P0 DADD R8, -RZ, -R6 ;  /* 0x00000000ff080229 */ /* 0x000fd60000000906 */
.L_x_86:
[----:B------:R-:W-:Y:S05]  /*3e40*/  BSYNC.RECONVERGENT B0 ;  /* 0x0000000000007941 */ /* 0x000fea0003800200 */
.L_x_85:
[----:B------:R-:W-:Y:S01]  /*3e50*/  BSSY.RECONVERGENT B0, `(.L_x_87) ;  /* 0x0000008000007945 */ /* 0x000fe20003800200 */
[----:B------:R-:W-:-:S03]  /*3e60*/  @!P1 DADD R6, -R10, 5 ;  /* 0x401400000a069429 */ /* 0x000fc60000000100 */
[----:B------:R-:W-:Y:S08]  /*3e70*/  @!P1 BRA `(.L_x_88) ;  /* 0x0000000000149947 */ /* 0x000ff00003800000 */
[----:B------:R-:W-:Y:S01]  /*3e80*/  DSETP.GT.AND P0, PT, R10, 95, PT ;  /* 0x4057c0000a00742a */ /* 0x000fe20003f04000 */
[----:B------:R-:W-:-:S13]  /*3e90*/  CS2R R6, SRZ ;  /* 0x0000000000067805 */ /* 0x000fda000001ff00 */
[----:B------:R-:W-:-:S08]  /*3ea0*/  @P0 DADD R10, R10, -100 ;  /* 0xc05900000a0a0429 */ /* 0x000fd00000000000 */
[----:B------:R-:W-:-:S08]  /*3eb0*/  @P0 DADD R10, R10, 5 ;  /* 0x401400000a0a0429 */ /* 0x000fd00000000000 */
[----:B------:R-:W-:-:S11]  /*3ec0*/  @P0 DADD R6, -RZ, -R10 ;  /* 0x00000000ff060229 */ /* 0x000fd6000000090a */
.L_x_88:
[----:B------:R-:W-:Y:S05]  /*3ed0*/  BSYNC.RECONVERGENT B0 ;  /* 0x0000000000007941 */ /* 0x000fea0003800200 */
.L_x_87:
[----:B------:R-:W-:Y:S01]  /*3ee0*/  DADD R8, R18, R8 ;  /* 0x0000000012087229 */ /* 0x000fe20000000008 */
[----:B------:R-:W-:Y:S01]  /*3ef0*/  IMAD.WIDE R18, R4, 0x8, R2 ;  /* 0x0000000804127825 */ /* 0x000fe200078e0202 */
[----:B------:R-:W-:Y:S01]  /*3f00*/  DADD R16, R32, R16 ;  /* 0x0000000020107229 */ /* 0x000fe20000000010 */
[----:B------:R-:W2:Y:S05]  /*3f10*/  LDC.64 R2, c[0x0][0x3b8] ;  /* 0x0000ee00ff027b82 */ /* 0x000eaa0000000a00 */
[----:B------:R-:W-:-:S08]  /*3f20*/  DADD R8, -R30, R8 ;  /* 0x000000001e087229 */ /* 0x000fd00000000108 */
[----:B------:R-:W-:-:S07]  /*3f30*/  DADD R8, R30, R8 ;  /* 0x000000001e087229 */ /* 0x000fce0000000008 */
[----:B------:R3:W-:Y:S04]  /*3f40*/  STG.E.64 desc[UR20][R18.64], R8 ;  /* 0x0000000812007986 */ /* 0x0007e8000c101b14 */
[----:B------:R-:W4:Y:S01]  /*3f50*/  LDG.E.64 R28, desc[UR20][R28.64] ;  /* 0x000000141c1c7981 */ /* 0x000f22000c1e1b00 */
[----:B------:R-:W-:-:S08]  /*3f60*/  DADD R16, R16, R26 ;  /* 0x0000000010107229 */ /* 0x000fd0000000001a */
[----:B------:R-:W-:-:S08]  /*3f70*/  DADD R6, R16, R6 ;  /* 0x0000000010067229 */ /* 0x000fd00000000006 */
[----:B------:R-:W-:Y:S01]  /*3f80*/  DADD R6, -R22, R6 ;  /* 0x0000000016067229 */ /* 0x000fe20000000106 */
[----:B--2---:R-:W-:-:S07]  /*3f90*/  IMAD.WIDE R22, R4, 0x8, R2 ;  /* 0x0000000804167825 */ /* 0x004fce00078e0202 */
[----:B----4-:R-:W-:-:S07]  /*3fa0*/  DADD R6, R6, R28 ;  /* 0x0000000006067229 */ /* 0x010fce000000001c */
[----:B------:R2:W-:Y:S04]  /*3fb0*/  STG.E.64 desc[UR20][R22.64], R6 ;  /* 0x0000000616007986 */ /* 0x0005e8000c101b14 */
[----:B------:R-:W4:Y:S01]  /*3fc0*/  LDG.E.64 R20, desc[UR20][R18.64] ;  /* 0x0000001412147981 */ /* 0x000f22000c1e1b00 */
[----:B---3--:R-:W-:Y:S01]  /*3fd0*/  IMAD.MOV.U32 R8, RZ, RZ, 0x0 ;  /* 0x00000000ff087424 */ /* 0x008fe200078e00ff */
[----:B------:R-:W-:Y:S01]  /*3fe0*/  BSSY.RECONVERGENT B1, `(.L_x_89) ;  /* 0x0000018000017945 */ /* 0x000fe20003800200 */
[----:B------:R-:W-:Y:S01]  /*3ff0*/  IMAD.MOV.U32 R9, RZ, RZ, 0x3fd80000 ;  /* 0x3fd80000ff097424 */ /* 0x000fe200078e00ff */
[----:B----4-:R-:W-:-:S08]  /*4000*/  DMUL R16, R20, R20 ;  /* 0x0000001414107228 */ /* 0x010fd00000000000 */
[----:B------:R-:W-:-:S06]  /*4010*/  DFMA R16, R6, R6, R16 ;  /* 0x000000060610722b */ /* 0x000fcc0000000010 */
[----:B------:R-:W3:Y:S04]  /*4020*/  MUFU.RSQ64H R37, R17 ;  /* 0x0000001100257308 */ /* 0x000ee80000001c00 */
[----:B------:R-:W-:-:S04]  /*4030*/  IADD3 R36, PT, PT, R17, -0x3500000, RZ ;  /* 0xfcb0000011247810 */ /* 0x000fc80007ffe0ff */
[----:B------:R-:W-:Y:S02]  /*4040*/  ISETP.GE.U32.AND P0, PT, R36, 0x7ca00000, PT ;  /* 0x7ca000002400780c */ /* 0x000fe40003f06070 */
[----:B---3--:R-:W-:-:S08]  /*4050*/  DMUL R2, R36, R36 ;  /* 0x0000002424027228 */ /* 0x008fd00000000000 */
[----:B------:R-:W-:-:S08]  /*4060*/  DFMA R2, R16, -R2, 1 ;  /* 0x3ff000001002742b */ /* 0x000fd00000000802 */
[----:B------:R-:W-:Y:S02]  /*4070*/  DFMA R8, R2, R8, 0.5 ;  /* 0x3fe000000208742b */ /* 0x000fe40000000008 */
[----:B------:R-:W-:-:S08]  /*4080*/  DMUL R2, R36, R2 ;  /* 0x0000000224027228 */ /* 0x000fd00000000000 */
[----:B------:R-:W-:-:S08]  /*4090*/  DFMA R8, R8, R2, R36 ;  /* 0x000000020808722b */ /* 0x000fd00000000024 */
[----:B------:R-:W-:Y:S02]  /*40a0*/  DMUL R2, R16, R8 ;  /* 0x0000000810027228 */ /* 0x000fe40000000000 */
[----:B--2---:R-:W-:Y:S01]  /*40b0*/  IADD3 R7, PT, PT, R9, -0x100000, RZ ;  /* 0xfff0000009077810 */ /* 0x004fe20007ffe0ff */
[----:B------:R-:W-:-:S05]  /*40c0*/  IMAD.MOV.U32 R6, RZ, RZ, R8 ;  /* 0x000000ffff067224 */ /* 0x000fca00078e0008 */
[----:B------:R-:W-:-:S08]  /*40d0*/  DFMA R10, R2, -R2, R16 ;  /* 0x80000002020a722b */ /* 0x000fd00000000010 */
[----:B------:R-:W-:Y:S01]  /*40e0*/  DFMA R24, R10, R6, R2 ;  /* 0x000000060a18722b */ /* 0x000fe20000000002 */
[----:B------:R-:W-:Y:S10]  /*40f0*/  @!P0 BRA `(.L_x_90) ;  /* 0x0000000000188947 */ /* 0x000ff40003800000 */
[----:B------:R-:W-:Y:S01]  /*4100*/  IMAD.MOV.U32 R38, RZ, RZ, R16 ;  /* 0x000000ffff267224 */ /* 0x000fe200078e0010 */
[----:B------:R-:W-:Y:S02]  /*4110*/  MOV R37, R17 ;  /* 0x0000001100257202 */ /* 0x000fe40000000f00 */
[----:B------:R-:W-:-:S07]  /*4120*/  MOV R6, 0x4140 ;  /* 0x0000414000067802 */ /* 0x000fce0000000f00 */
[----:B01----:R-:W-:Y:S05]  /*4130*/  CALL.REL.NOINC `($__internal_1_$__cuda_sm20_dsqrt_rn_f64_mediumpath_v1) ;  /* 0x0000000800947944 */ /* 0x003fea0003c00000 */
[----:B------:R-:W-:Y:S02]  /*4140*/  IMAD.MOV.U32 R24, RZ, RZ, R2 ;  /* 0x000000ffff187224 */ /* 0x000fe400078e0002 */
[----:B------:R-:W-:-:S07]  /*4150*/  IMAD.MOV.U32 R25, RZ, RZ, R3 ;  /* 0x000000ffff197224 */ /* 0x000fce00078e0003 */
.L_x_90:
[----:B------:R-:W-:Y:S05]  /*4160*/  BSYNC.RECONVERGENT B1 ;  /* 0x0000000000017941 */ /* 0x000fea0003800200 */
.L_x_89:
[----:B------:R-:W-:Y:S01]  /*4170*/  DSETP.GEU.AND P0, PT, R24, 8, PT ;  /* 0x402000001800742a */ /* 0x000fe20003f0e000 */
[----:B------:R-:W-:Y:S05]  /*4180*/  BSSY.RECONVERGENT B0, `(.L_x_91) ;  /* 0x0000037000007945 */ /* 0x000fea0003800200 */
[----:B------:R-:W-:-:S14]  /*4190*/  DSETP.EQ.OR P0, PT, R16, RZ, !P0 ;  /* 0x000000ff1000722a */ /* 0x000fdc0004702400 */
[----:B------:R-:W-:Y:S05]  /*41a0*/  @P0 BRA `(.L_x_92) ;  /* 0x0000000000d00947 */ /* 0x000fea0003800000 */
[----:B------:R-:W2:Y:S01]  /*41b0*/  MUFU.RCP64H R3, R25 ;  /* 0x0000001900037308 */ /* 0x000ea20000001800 */
[----:B------:R-:W-:Y:S01]  /*41c0*/  MOV R2, 0x1 ;  /* 0x0000000100027802 */ /* 0x000fe20000000f00 */
[----:B------:R-:W-:Y:S01]  /*41d0*/  BSSY.RECONVERGENT B1, `(.L_x_93) ;  /* 0x0000015000017945 */ /* 0x000fe20003800200 */
[----:B------:R-:W-:-:S04]  /*41e0*/  FSETP.GEU.AND P1, PT, |R21|, 6.5827683646048100446e-37, PT ;  /* 0x036000001500780b */ /* 0x000fc80003f2e200 */
[----:B--2---:R-:W-:-:S08]  /*41f0*/  DFMA R6, R2, -R24, 1 ;  /* 0x3ff000000206742b */ /* 0x004fd00000000818 */
        /* <DEDUP_REMOVED lines=15> */
[----:B01----:R-:W-:Y:S05]  /*42f0*/  CALL.REL.NOINC `($__internal_0_$__cuda_sm20_div_rn_f64_full) ;  /* 0x0000000000b47944 */ /* 0x003fea0003c00000 */
[----:B------:R-:W-:Y:S01]  /*4300*/  IMAD.MOV.U32 R2, RZ, RZ, R26 ;  /* 0x000000ffff027224 */ /* 0x000fe200078e001a */
[----:B------:R-:W-:-:S07]  /*4310*/  MOV R3, R27 ;  /* 0x0000001b00037202 */ /* 0x000fce0000000f00 */
.L_x_94:
[----:B------:R-:W-:Y:S05]  /*4320*/  BSYNC.RECONVERGENT B1 ;  /* 0x0000000000017941 */ /* 0x000fea0003800200 */
.L_x_93:
[----:B------:R-:W-:-:S07]  /*4330*/  DMUL R2, R2, 8 ;  /* 0x4020000002027828 */ /* 0x000fce0000000000 */
[----:B------:R2:W-:Y:S04]  /*4340*/  STG.E.64 desc[UR20][R18.64], R2 ;  /* 0x0000000212007986 */ /* 0x0005e8000c101b14 */
[----:B------:R-:W3:Y:S01]  /*4350*/  LDG.E.64 R6, desc[UR20][R22.64] ;  /* 0x0000001416067981 */ /* 0x000ee2000c1e1b00 */
[----:B------:R-:W4:Y:S01]  /*4360*/  MUFU.RCP64H R9, R25 ;  /* 0x0000001900097308 */ /* 0x000f220000001800 */
[----:B------:R-:W-:Y:S01]  /*4370*/  IMAD.MOV.U32 R8, RZ, RZ, 0x1 ;  /* 0x00000001ff087424 */ /* 0x000fe200078e00ff */
[----:B------:R-:W-:Y:S05]  /*4380*/  BSSY.RECONVERGENT B1, `(.L_x_95) ;  /* 0x0000013000017945 */ /* 0x000fea0003800200 */
[----:B----4-:R-:W-:-:S08]  /*4390*/  DFMA R10, R8, -R24, 1 ;  /* 0x3ff00000080a742b */ /* 0x010fd00000000818 */
[----:B------:R-:W-:-:S08]  /*43a0*/  DFMA R10, R10, R10, R10 ;  /* 0x0000000a0a0a722b */ /* 0x000fd0000000000a */
[----:B------:R-:W-:-:S08]  /*43b0*/  DFMA R10, R8, R10, R8 ;  /* 0x0000000a080a722b */ /* 0x000fd00000000008 */
[----:B------:R-:W-:-:S08]  /*43c0*/  DFMA R8, R10, -R24, 1 ;  /* 0x3ff000000a08742b */ /* 0x000fd00000000818 */
[----:B------:R-:W-:-:S08]  /*43d0*/  DFMA R16, R10, R8, R10 ;  /* 0x000000080a10722b */ /* 0x000fd0000000000a */
[----:B---3--:R-:W-:Y:S01]  /*43e0*/  DMUL R8, R16, R6 ;  /* 0x0000000610087228 */ /* 0x008fe20000000000 */
[----:B------:R-:W-:-:S07]  /*43f0*/  FSETP.GEU.AND P1, PT, |R7|, 6.5827683646048100446e-37, PT ;  /* 0x036000000700780b */ /* 0x000fce0003f2e200 */
[----:B------:R-:W-:-:S08]  /*4400*/  DFMA R10, R8, -R24, R6 ;  /* 0x80000018080a722b */ /* 0x000fd00000000006 */
[----:B--2---:R-:W-:-:S10]  /*4410*/  DFMA R2, R16, R10, R8 ;  /* 0x0000000a1002722b */ /* 0x004fd40000000008 */
[----:B------:R-:W-:-:S05]  /*4420*/  FFMA R0, RZ, R25, R3 ;  /* 0x00000019ff007223 */ /* 0x000fca0000000003 */
[----:B------:R-:W-:-:S13]  /*4430*/  FSETP.GT.AND P0, PT, |R0|, 1.469367938527859385e-39, PT ;  /* 0x001000000000780b */ /* 0x000fda0003f04200 */
[----:B------:R-:W-:Y:S05]  /*4440*/  @P0 BRA P1, `(.L_x_96) ;  /* 0x0000000000180947 */ /* 0x000fea0000800000 */
[----:B------:R-:W-:Y:S01]  /*4450*/  IMAD.MOV.U32 R8, RZ, RZ, R24 ;  /* 0x000000ffff087224 */ /* 0x000fe200078e0018 */
[----:B------:R-:W-:Y:S02]  /*4460*/  MOV R9, R25 ;  /* 0x0000001900097202 */ /* 0x000fe40000000f00 */
[----:B------:R-:W-:-:S07]  /*4470*/  MOV R2, 0x4490 ;  /* 0x0000449000027802 */ /* 0x000fce0000000f00 */
[----:B01----:R-:W-:Y:S05]  /*4480*/  CALL.REL.NOINC `($__internal_0_$__cuda_sm20_div_rn_f64_full) ;  /* 0x0000000000507944 */ /* 0x003fea0003c00000 */
[----:B------:R-:W-:Y:S02]  /*4490*/  IMAD.MOV.U32 R2, RZ, RZ, R26 ;  /* 0x000000ffff027224 */ /* 0x000fe400078e001a */
[----:B------:R-:W-:-:S07]  /*44a0*/  IMAD.MOV.U32 R3, RZ, RZ, R27 ;  /* 0x000000ffff037224 */ /* 0x000fce00078e001b */
.L_x_96:
[----:B------:R-:W-:Y:S05]  /*44b0*/  BSYNC.RECONVERGENT B1 ;  /* 0x0000000000017941 */ /* 0x000fea0003800200 */
.L_x_95:
[----:B------:R-:W-:-:S07]  /*44c0*/  DMUL R2, R2, 8 ;  /* 0x4020000002027828 */ /* 0x000fce0000000000 */
[----:B------:R2:W-:Y:S04]  /*44d0*/  STG.E.64 desc[UR20][R22.64], R2 ;  /* 0x0000000216007986 */ /* 0x0005e8000c101b14 */
[----:B------:R2:W5:Y:S02]  /*44e0*/  LDG.E.64 R20, desc[UR20][R18.64] ;  /* 0x0000001412147981 */ /* 0x000564000c1e1b00 */
.L_x_92:
[----:B------:R-:W-:Y:S05]  /*44f0*/  BSYNC.RECONVERGENT B0 ;  /* 0x0000000000007941 */ /* 0x000fea0003800200 */
.L_x_91:
[----:B------:R-:W3:Y:S01]  /*4500*/  LDG.E.64 R14, desc[UR20][R14.64] ;  /* 0x000000140e0e7981 */ /* 0x000ee2000c1e1b00 */
[----:B--2---:R-:W2:Y:S01]  /*4510*/  LDC.64 R2, c[0x0][0x3a0] ;  /* 0x0000e800ff027b82 */ /* 0x004ea20000000a00 */
[----:B------:R-:W3:Y:S07]  /*4520*/  LDCU.64 UR4, c[0x0][0x3c0] ;  /* 0x00007800ff0477ac */ /* 0x000eee0008000a00 */
[----:B------:R-:W4:Y:S01]  /*4530*/  LDC.64 R8, c[0x0][0x3a8] ;  /* 0x0000ea00ff087b82 */ /* 0x000f220000000a00 */
[----:B--2---:R-:W-:Y:S01]  /*4540*/  IMAD.WIDE R2, R4, 0x8, R2 ;  /* 0x0000000804027825 */ /* 0x004fe200078e0202 */
[----:B---3-5:R-:W-:-:S07]  /*4550*/  DFMA R20, R20, UR4, R14 ;  /* 0x0000000414147c2b */ /* 0x028fce000800000e */
[----:B------:R-:W-:Y:S04]  /*4560*/  STG.E.64 desc[UR20][R2.64], R20 ;  /* 0x0000001402007986 */ /* 0x000fe8000c101b14 */
[----:B------:R-:W2:Y:S04]  /*4570*/  LDG.E.64 R12, desc[UR20][R12.64] ;  /* 0x000000140c0c7981 */ /* 0x000ea8000c1e1b00 */
[----:B------:R-:W2:Y:S01]  /*4580*/  LDG.E.64 R22, desc[UR20][R22.64] ;  /* 0x0000001416167981 */ /* 0x000ea2000c1e1b00 */
[----:B----4-:R-:W-:Y:S01]  /*4590*/  IMAD.WIDE R4, R4, 0x8, R8 ;  /* 0x0000000804047825 */ /* 0x010fe200078e0208 */
[----:B--2---:R-:W-:-:S07]  /*45a0*/  DFMA R6, R22, UR4, R12 ;  /* 0x0000000416067c2b */ /* 0x004fce000800000c */
[----:B------:R-:W-:Y:S01]  /*45b0*/  STG.E.64 desc[UR20][R4.64], R6 ;  /* 0x0000000604007986 */ /* 0x000fe2000c101b14 */
[----:B------:R-:W-:Y:S05]  /*45c0*/  EXIT ;  /* 0x000000000000794d */ /* 0x000fea0003800000 */
        .weak           $__internal_0_$__cuda_sm20_div_rn_f64_full
        .type           $__internal_0_$__cuda_sm20_div_rn_f64_full,@function
        .size           $__internal_0_$__cuda_sm20_div_rn_f64_full,($__internal_1_$__cuda_sm20_dsqrt_rn_f64_mediumpath_v1 - $__internal_0_$__cuda_sm20_div_rn_f64_full)
$__internal_0_$__cuda_sm20_div_rn_f64_full:
[C---:B------:R-:W-:Y:S01]  /*45d0*/  FSETP.GEU.AND P0, PT, |R9|.reuse, 1.469367938527859385e-39, PT ;  /* 0x001000000900780b */ /* 0x040fe20003f0e200 */
[----:B------:R-:W-:Y:S01]  /*45e0*/  IMAD.MOV.U32 R38, RZ, RZ, 0x1 ;  /* 0x00000001ff267424 */ /* 0x000fe200078e00ff */
[----:B------:R-:W-:Y:S01]  /*45f0*/  LOP3.LUT R40, R9, 0x800fffff, RZ, 0xc0, !PT ;  /* 0x800fffff09287812 */ /* 0x000fe200078ec0ff */
[----:B------:R-:W-:Y:S01]  /*4600*/  IMAD.MOV.U32 R34, RZ, RZ, 0x1ca00000 ;  /* 0x1ca00000ff227424 */ /* 0x000fe200078e00ff */
[C---:B------:R-:W-:Y:S01]  /*4610*/  FSETP.GEU.AND P2, PT, |R7|.reuse, 1.469367938527859385e-39, PT ;  /* 0x001000000700780b */ /* 0x040fe20003f4e200 */
[----:B------:R-:W-:Y:S01]  /*4620*/  BSSY.RECONVERGENT B2, `(.L_x_97) ;  /* 0x0000052000027945 */ /* 0x000fe20003800200 */
[----:B------:R-:W-:Y:S02]  /*4630*/  LOP3.LUT R41, R40, 0x3ff00000, RZ, 0xfc, !PT ;  /* 0x3ff0000028297812 */ /* 0x000fe400078efcff */
[----:B------:R-:W-:Y:S02]  /*4640*/  MOV R40, R8 ;  /* 0x0000000800287202 */ /* 0x000fe40000000f00 */
[----:B------:R-:W-:-:S02]  /*4650*/  LOP3.LUT R3, R7, 0x7ff00000, RZ, 0xc0, !PT ;  /* 0x7ff0000007037812 */ /* 0x000fc400078ec0ff */
[----:B------:R-:W-:Y:S01]  /*4660*/  LOP3.LUT R36, R9, 0x7ff00000, RZ, 0xc0, !PT ;  /* 0x7ff0000009247812 */ /* 0x000fe200078ec0ff */
[----:B------:R-:W-:Y:S02]  /*4670*/  @!P0 DMUL R40, R8, 8.98846567431157953865e+307 ;  /* 0x7fe0000008288828 */ /* 0x000fe40000000000 */
[----:B------:R-:W-:Y:S01]  /*4680*/  IMAD.MOV.U32 R35, RZ, RZ, R3 ;  /* 0x000000ffff237224 */ /* 0x000fe200078e0003 */
[----:B------:R-:W-:Y:S02]  /*4690*/  ISETP.GE.U32.AND P1, PT, R3, R36, PT ;  /* 0x000000240300720c */ /* 0x000fe40003f26070 */
[----:B------:R-:W-:Y:S01]  /*46a0*/  @!P2 LOP3.LUT R10, R9, 0x7ff00000, RZ, 0xc0, !PT ;  /* 0x7ff00000090aa812 */ /* 0x000fe200078ec0ff */
[----:B------:R-:W0:Y:S01]  /*46b0*/  MUFU.RCP64H R39, R41 ;  /* 0x0000002900277308 */ /* 0x000e220000001800 */
[----:B------:R-:W-:Y:S02]  /*46c0*/  SEL R11, R34, 0x63400000, !P1 ;  /* 0x63400000220b7807 */ /* 0x000fe40004800000 */
[----:B------:R-:W-:-:S02]  /*46d0*/  @!P2 ISETP.GE.U32.AND P3, PT, R3, R10, PT ;  /* 0x0000000a0300a20c */ /* 0x000fc40003f66070 */
[----:B------:R-:W-:Y:S02]  /*46e0*/  LOP3.LUT R11, R11, 0x800fffff, R7, 0xf8, !PT ;  /* 0x800fffff0b0b7812 */ /* 0x000fe400078ef807 */
[----:B------:R-:W-:Y:S01]  /*46f0*/  @!P0 LOP3.LUT R36, R41, 0x7ff00000, RZ, 0xc0, !PT ;  /* 0x7ff0000029248812 */ /* 0x000fe200078ec0ff */
[----:B0-----:R-:W-:-:S08]  /*4700*/  DFMA R26, R38, -R40, 1 ;  /* 0x3ff00000261a742b */ /* 0x001fd00000000828 */
[----:B------:R-:W-:-:S08]  /*4710*/  DFMA R26, R26, R26, R26 ;  /* 0x0000001a1a1a722b */ /* 0x000fd0000000001a */
[----:B------:R-:W-:Y:S01]  /*4720*/  DFMA R38, R38, R26, R38 ;  /* 0x0000001a2626722b */ /* 0x000fe20000000026 */
[----:B------:R-:W-:Y:S01]  /*4730*/  @!P2 SEL R27, R34, 0x63400000, !P3 ;  /* 0x63400000221ba807 */ /* 0x000fe20005800000 */
[----:B------:R-:W-:-:S03]  /*4740*/  @!P2 IMAD.MOV.U32 R26, RZ, RZ, RZ ;  /* 0x000000ffff1aa224 */ /* 0x000fc600078e00ff */
[----:B------:R-:W-:-:S03]  /*4750*/  @!P2 LOP3.LUT R10, R27, 0x80000000, R7, 0xf8, !PT ;  /* 0x800000001b0aa812 */ /* 0x000fc600078ef807 */
[----:B------:R-:W-:Y:S01]  /*4760*/  DFMA R46, R38, -R40, 1 ;  /* 0x3ff00000262e742b */ /* 0x000fe20000000828 */
[----:B------:R-:W-:Y:S02]  /*4770*/  @!P2 LOP3.LUT R27, R10, 0x100000, RZ, 0xfc, !PT ;  /* 0x001000000a1ba812 */ /* 0x000fe400078efcff */
[----:B------:R-:W-:-:S05]  /*4780*/  MOV R10, R6 ;  /* 0x00000006000a7202 */ /* 0x000fca0000000f00 */
[----:B------:R-:W-:Y:S02]  /*4790*/  DFMA R46, R38, R46, R38 ;  /* 0x0000002e262e722b */ /* 0x000fe40000000026 */
[----:B------:R-:W-:-:S08]  /*47a0*/  @!P2 DFMA R10, R10, 2, -R26 ;  /* 0x400000000a0aa82b */ /* 0x000fd0000000081a */
[----:B------:R-:W-:Y:S02]  /*47b0*/  DMUL R38, R46, R10 ;  /* 0x0000000a2e267228 */ /* 0x000fe40000000000 */
[----:B------:R-:W-:-:S04]  /*47c0*/  @!P2 LOP3.LUT R35, R11, 0x7ff00000, RZ, 0xc0, !PT ;  /* 0x7ff000000b23a812 */ /* 0x000fc800078ec0ff */
[----:B------:R-:W-:Y:S02]  /*47d0*/  IADD3 R37, PT, PT, R35, -0x1, RZ ;  /* 0xffffffff23257810 */ /* 0x000fe40007ffe0ff */
[----:B------:R-:W-:Y:S02]  /*47e0*/  DFMA R26, R38, -R40, R10 ;  /* 0x80000028261a722b */ /* 0x000fe4000000000a */
[----:B------:R-:W-:-:S06]  /*47f0*/  ISETP.GT.U32.AND P0, PT, R37, 0x7feffffe, PT ;  /* 0x7feffffe2500780c */ /* 0x000fcc0003f04070 */
[----:B------:R-:W-:Y:S01]  /*4800*/  DFMA R26, R46, R26, R38 ;  /* 0x0000001a2e1a722b */ /* 0x000fe20000000026 */
[----:B------:R-:W-:-:S05]  /*4810*/  VIADD R38, R36, 0xffffffff ;  /* 0xffffffff24267836 */ /* 0x000fca0000000000 */
[----:B------:R-:W-:-:S13]  /*4820*/  ISETP.GT.U32.OR P0, PT, R38, 0x7feffffe, P0 ;  /* 0x7feffffe2600780c */ /* 0x000fda0000704470 */
[----:B------:R-:W-:Y:S05]  /*4830*/  @P0 BRA `(.L_x_98) ;  /* 0x00000000006c0947 */ /* 0x000fea0003800000 */
[----:B------:R-:W-:-:S04]  /*4840*/  LOP3.LUT R6, R9, 0x7ff00000, RZ, 0xc0, !PT ;  /* 0x7ff0000009067812 */ /* 0x000fc800078ec0ff */
[CC--:B------:R-:W-:Y:S02]  /*4850*/  VIADDMNMX R7, R3.reuse, -R6.reuse, 0xb9600000, !PT ;  /* 0xb960000003077446 */ /* 0x0c0fe40007800906 */
[----:B------:R-:W-:Y:S02]  /*4860*/  ISETP.GE.U32.AND P0, PT, R3, R6, PT ;  /* 0x000000060300720c */ /* 0x000fe40003f06070 */
[----:B------:R-:W-:Y:S02]  /*4870*/  VIMNMX R7, PT, PT, R7, 0x46a00000, PT ;  /* 0x46a0000007077848 */ /* 0x000fe40003fe0100 */
[----:B------:R-:W-:-:S05]  /*4880*/  SEL R34, R34, 0x63400000, !P0 ;  /* 0x6340000022227807 */ /* 0x000fca0004000000 */
[----:B------:R-:W-:Y:S02]  /*4890*/  IMAD.IADD R7, R7, 0x1, -R34 ;  /* 0x0000000107077824 */ /* 0x000fe400078e0a22 */
[----:B------:R-:W-:-:S03]  /*48a0*/  IMAD.MOV.U32 R34, RZ, RZ, RZ ;  /* 0x000000ffff227224 */ /* 0x000fc600078e00ff */
[----:B------:R-:W-:-:S06]  /*48b0*/  IADD3 R35, PT, PT, R7, 0x7fe00000, RZ ;  /* 0x7fe0000007237810 */ /* 0x000fcc0007ffe0ff */
[----:B------:R-:W-:-:S10]  /*48c0*/  DMUL R38, R26, R34 ;  /* 0x000000221a267228 */ /* 0x000fd40000000000 */
[----:B------:R-:W-:-:S13]  /*48d0*/  FSETP.GTU.AND P0, PT, |R39|, 1.469367938527859385e-39, PT ;  /* 0x001000002700780b */ /* 0x000fda0003f0c200 */
[----:B------:R-:W-:Y:S05]  /*48e0*/  @P0 BRA `(.L_x_99) ;  /* 0x0000000000940947 */ /* 0x000fea0003800000 */
[----:B------:R-:W-:Y:S01]  /*48f0*/  DFMA R10, R26, -R40, R10 ;  /* 0x800000281a0a722b */ /* 0x000fe2000000000a */
[----:B------:R-:W-:-:S09]  /*4900*/  IMAD.MOV.U32 R34, RZ, RZ, RZ ;  /* 0x000000ffff227224 */ /* 0x000fd200078e00ff */
[C---:B------:R-:W-:Y:S02]  /*4910*/  FSETP.NEU.AND P0, PT, R11.reuse, RZ, PT ;  /* 0x000000ff0b00720b */ /* 0x040fe40003f0d000 */
[----:B------:R-:W-:-:S04]  /*4920*/  LOP3.LUT R8, R11, 0x80000000, R9, 0x48, !PT ;  /* 0x800000000b087812 */ /* 0x000fc800078e4809 */
[----:B------:R-:W-:-:S07]  /*4930*/  LOP3.LUT R35, R8, R35, RZ, 0xfc, !PT ;  /* 0x0000002308237212 */ /* 0x000fce00078efcff */
[----:B------:R-:W-:Y:S05]  /*4940*/  @!P0 BRA `(.L_x_99) ;  /* 0x00000000007c8947 */ /* 0x000fea0003800000 */
[C---:B------:R-:W-:Y:S01]  /*4950*/  IADD3 R11, PT, PT, -R7.reuse, RZ, RZ ;  /* 0x000000ff070b7210 */ /* 0x040fe20007ffe1ff */
[----:B------:R-:W-:Y:S01]  /*4960*/  IMAD.MOV.U32 R10, RZ, RZ, RZ ;  /* 0x000000ffff0a7224 */ /* 0x000fe200078e00ff */
[----:B------:R-:W-:-:S05]  /*4970*/  IADD3 R7, PT, PT, -R7, -0x43300000, RZ ;  /* 0xbcd0000007077810 */ /* 0x000fca0007ffe1ff */
[----:B------:R-:W-:Y:S02]  /*4980*/  DFMA R10, R38, -R10, R26 ;  /* 0x8000000a260a722b */ /* 0x000fe4000000001a */
[----:B------:R-:W-:-:S08]  /*4990*/  DMUL.RP R26, R26, R34 ;  /* 0x000000221a1a7228 */ /* 0x000fd00000008000 */
[----:B------:R-:W-:Y:S02]  /*49a0*/  FSETP.NEU.AND P0, PT, |R11|, R7, PT ;  /* 0x000000070b00720b */ /* 0x000fe40003f0d200 */
[----:B------:R-:W-:Y:S02]  /*49b0*/  LOP3.LUT R3, R27, R8, RZ, 0x3c, !PT ;  /* 0x000000081b037212 */ /* 0x000fe400078e3cff */
[----:B------:R-:W-:Y:S02]  /*49c0*/  FSEL R38, R26, R38, !P0 ;  /* 0x000000261a267208 */ /* 0x000fe40004000000 */
[----:B------:R-:W-:Y:S01]  /*49d0*/  FSEL R39, R3, R39, !P0 ;  /* 0x0000002703277208 */ /* 0x000fe20004000000 */
[----:B------:R-:W-:Y:S06]  /*49e0*/  BRA `(.L_x_99) ;  /* 0x0000000000547947 */ /* 0x000fec0003800000 */
.L_x_98:
[----:B------:R-:W-:-:S14]  /*49f0*/  DSETP.NAN.AND P0, PT, R6, R6, PT ;  /* 0x000000060600722a */ /* 0x000fdc0003f08000 */
[----:B------:R-:W-:Y:S05]  /*4a00*/  @P0 BRA `(.L_x_100) ;  /* 0x0000000000440947 */ /* 0x000fea0003800000 */
[----:B------:R-:W-:-:S14]  /*4a10*/  DSETP.NAN.AND P0, PT, R8, R8, PT ;  /* 0x000000080800722a */ /* 0x000fdc0003f08000 */
[----:B------:R-:W-:Y:S05]  /*4a20*/  @P0 BRA `(.L_x_101) ;  /* 0x0000000000300947 */ /* 0x000fea0003800000 */
[----:B------:R-:W-:Y:S01]  /*4a30*/  ISETP.NE.AND P0, PT, R35, R36, PT ;  /* 0x000000242300720c */ /* 0x000fe20003f05270 */
[----:B------:R-:W-:Y:S01]  /*4a40*/  IMAD.MOV.U32 R38, RZ, RZ, 0x0 ;  /* 0x00000000ff267424 */ /* 0x000fe200078e00ff */
[----:B------:R-:W-:-:S11]  /*4a50*/  MOV R39, 0xfff80000 ;  /* 0xfff8000000277802 */ /* 0x000fd60000000f00 */
[----:B------:R-:W-:Y:S05]  /*4a60*/  @!P0 BRA `(.L_x_99) ;  /* 0x0000000000348947 */ /* 0x000fea0003800000 */
[----:B------:R-:W-:Y:S02]  /*4a70*/  ISETP.NE.AND P0, PT, R35, 0x7ff00000, PT ;  /* 0x7ff000002300780c */ /* 0x000fe40003f05270 */
[----:B------:R-:W-:Y:S02]  /*4a80*/  LOP3.LUT R39, R7, 0x80000000, R9, 0x48, !PT ;  /* 0x8000000007277812 */ /* 0x000fe400078e4809 */
[----:B------:R-:W-:-:S13]  /*4a90*/  ISETP.EQ.OR P0, PT, R36, RZ, !P0 ;  /* 0x000000ff2400720c */ /* 0x000fda0004702670 */
[----:B------:R-:W-:Y:S01]  /*4aa0*/  @P0 LOP3.LUT R3, R39, 0x7ff00000, RZ, 0xfc, !PT ;  /* 0x7ff0000027030812 */ /* 0x000fe200078efcff */
[----:B------:R-:W-:Y:S02]  /*4ab0*/  @!P0 IMAD.MOV.U32 R38, RZ, RZ, RZ ;  /* 0x000000ffff268224 */ /* 0x000fe400078e00ff */
[----:B------:R-:W-:Y:S01]  /*4ac0*/  @P0 IMAD.MOV.U32 R38, RZ, RZ, RZ ;  /* 0x000000ffff260224 */ /* 0x000fe200078e00ff */
[----:B------:R-:W-:Y:S01]  /*4ad0*/  @P0 MOV R39, R3 ;  /* 0x0000000300270202 */ /* 0x000fe20000000f00 */
[----:B------:R-:W-:Y:S06]  /*4ae0*/  BRA `(.L_x_99) ;  /* 0x0000000000147947 */ /* 0x000fec0003800000 */
.L_x_101:
[----:B------:R-:W-:Y:S01]  /*4af0*/  LOP3.LUT R39, R9, 0x80000, RZ, 0xfc, !PT ;  /* 0x0008000009277812 */ /* 0x000fe200078efcff */
[----:B------:R-:W-:Y:S01]  /*4b00*/  IMAD.MOV.U32 R38, RZ, RZ, R8 ;  /* 0x000000ffff267224 */ /* 0x000fe200078e0008 */
[----:B------:R-:W-:Y:S06]  /*4b10*/  BRA `(.L_x_99) ;  /* 0x0000000000087947 */ /* 0x000fec0003800000 */
.L_x_100:
[----:B------:R-:W-:Y:S01]  /*4b20*/  LOP3.LUT R39, R7, 0x80000, RZ, 0xfc, !PT ;  /* 0x0008000007277812 */ /* 0x000fe200078efcff */
[----:B------:R-:W-:-:S07]  /*4b30*/  IMAD.MOV.U32 R38, RZ, RZ, R6 ;  /* 0x000000ffff267224 */ /* 0x000fce00078e0006 */
.L_x_99:
[----:B------:R-:W-:Y:S05]  /*4b40*/  BSYNC.RECONVERGENT B2 ;  /* 0x0000000000027941 */ /* 0x000fea0003800200 */
.L_x_97:
[----:B------:R-:W-:Y:S01]  /*4b50*/  IMAD.MOV.U32 R3, RZ, RZ, 0x0 ;  /* 0x00000000ff037424 */ /* 0x000fe200078e00ff */
[----:B------:R-:W-:Y:S01]  /*4b60*/  MOV R26, R38 ;  /* 0x00000026001a7202 */ /* 0x000fe20000000f00 */
[----:B------:R-:W-:Y:S02]  /*4b70*/  IMAD.MOV.U32 R27, RZ, RZ, R39 ;  /* 0x000000ffff1b7224 */ /* 0x000fe400078e0027 */
[----:B------:R-:W-:Y:S05]  /*4b80*/  RET.REL.NODEC R2 `(_Z10updateFish4FishS_di) ;  /* 0xffffffb4021c7950 */ /* 0x000fea0003c3ffff */
        .weak           $__internal_1_$__cuda_sm20_dsqrt_rn_f64_mediumpath_v1
        .type           $__internal_1_$__cuda_sm20_dsqrt_rn_f64_mediumpath_v1,@function
        .size           $__internal_1_$__cuda_sm20_dsqrt_rn_f64_mediumpath_v1,(.L_x_108 - $__internal_1_$__cuda_sm20_dsqrt_rn_f64_mediumpath_v1)
$__internal_1_$__cuda_sm20_dsqrt_rn_f64_mediumpath_v1:
[----:B------:R-:W-:Y:S01]  /*4b90*/  ISETP.GE.U32.AND P0, PT, R36, -0x3400000, PT ;  /* 0xfcc000002400780c */ /* 0x000fe20003f06070 */
[----:B------:R-:W-:Y:S01]  /*4ba0*/  BSSY.RECONVERGENT B0, `(.L_x_102) ;  /* 0x0000025000007945 */ /* 0x000fe20003800200 */
[----:B------:R-:W-:Y:S01]  /*4bb0*/  MOV R36, R38 ;  /* 0x0000002600247202 */ /* 0x000fe20000000f00 */
[----:B------:R-:W-:-:S10]  /*4bc0*/  IMAD.MOV.U32 R9, RZ, RZ, R7 ;  /* 0x000000ffff097224 */ /* 0x000fd400078e0007 */
[----:B------:R-:W-:Y:S05]  /*4bd0*/  @!P0 BRA `(.L_x_103) ;  /* 0x0000000000208947 */ /* 0x000fea0003800000 */
[----:B------:R-:W-:-:S10]  /*4be0*/  DFMA.RM R8, R10, R8, R2 ;  /* 0x000000080a08722b */ /* 0x000fd40000004002 */
[----:B------:R-:W-:-:S05]  /*4bf0*/  IADD3 R2, P0, PT, R8, 0x1, RZ ;  /* 0x0000000108027810 */ /* 0x000fca0007f1e0ff */
[----:B------:R-:W-:-:S06]  /*4c00*/  IMAD.X R3, RZ, RZ, R9, P0 ;  /* 0x000000ffff037224 */ /* 0x000fcc00000e0609 */
[----:B------:R-:W-:-:S08]  /*4c10*/  DFMA.RP R36, -R8, R2, R36 ;  /* 0x000000020824722b */ /* 0x000fd00000008124 */
[----:B------:R-:W-:-:S06]  /*4c20*/  DSETP.GT.AND P0, PT, R36, RZ, PT ;  /* 0x000000ff2400722a */ /* 0x000fcc0003f04000 */
[----:B------:R-:W-:Y:S02]  /*4c30*/  FSEL R2, R2, R8, P0 ;  /* 0x0000000802027208 */ /* 0x000fe40000000000 */
[----:B------:R-:W-:Y:S01]  /*4c40*/  FSEL R3, R3, R9, P0 ;  /* 0x0000000903037208 */ /* 0x000fe20000000000 */
[----:B------:R-:W-:Y:S06]  /*4c50*/  BRA `(.L_x_104) ;  /* 0x0000000000647947 */ /* 0x000fec0003800000 */
.L_x_103:
[----:B------:R-:W-:-:S14]  /*4c60*/  DSETP.NE.AND P0, PT, R36, RZ, PT ;  /* 0x000000ff2400722a */ /* 0x000fdc0003f05000 */
[----:B------:R-:W-:Y:S05]  /*4c70*/  @!P0 BRA `(.L_x_105) ;  /* 0x0000000000588947 */ /* 0x000fea0003800000 */
[----:B------:R-:W-:-:S13]  /*4c80*/  ISETP.GE.AND P0, PT, R37, RZ, PT ;  /* 0x000000ff2500720c */ /* 0x000fda0003f06270 */
[----:B------:R-:W-:Y:S01]  /*4c90*/  @!P0 MOV R2, 0x0 ;  /* 0x0000000000028802 */ /* 0x000fe20000000f00 */
[----:B------:R-:W-:Y:S01]  /*4ca0*/  @!P0 IMAD.MOV.U32 R3, RZ, RZ, -0x80000 ;  /* 0xfff80000ff038424 */ /* 0x000fe200078e00ff */
[----:B------:R-:W-:Y:S06]  /*4cb0*/  @!P0 BRA `(.L_x_104) ;  /* 0x00000000004c8947 */ /* 0x000fec0003800000 */
[----:B------:R-:W-:-:S13]  /*4cc0*/  ISETP.GT.AND P0, PT, R37, 0x7fefffff, PT ;  /* 0x7fefffff2500780c */ /* 0x000fda0003f04270 */
[----:B------:R-:W-:Y:S05]  /*4cd0*/  @P0 BRA `(.L_x_105) ;  /* 0x0000000000400947 */ /* 0x000fea0003800000 */
[----:B------:R-:W-:Y:S01]  /*4ce0*/  DMUL R36, R36, 8.11296384146066816958e+31 ;  /* 0x4690000024247828 */ /* 0x000fe20000000000 */
[----:B------:R-:W-:Y:S01]  /*4cf0*/  IMAD.MOV.U32 R10, RZ, RZ, RZ ;  /* 0x000000ffff0a7224 */ /* 0x000fe200078e00ff */
[----:B------:R-:W-:Y:S01]  /*4d00*/  MOV R2, 0x0 ;  /* 0x0000000000027802 */ /* 0x000fe20000000f00 */
[----:B------:R-:W-:-:S03]  /*4d10*/  IMAD.MOV.U32 R3, RZ, RZ, 0x3fd80000 ;  /* 0x3fd80000ff037424 */ /* 0x000fc600078e00ff */
[----:B------:R-:W0:Y:S02]  /*4d20*/  MUFU.RSQ64H R11, R37 ;  /* 0x00000025000b7308 */ /* 0x000e240000001c00 */
[----:B0-----:R-:W-:-:S08]  /*4d30*/  DMUL R8, R10, R10 ;  /* 0x0000000a0a087228 */ /* 0x001fd00000000000 */
[----:B------:R-:W-:-:S08]  /*4d40*/  DFMA R8, R36, -R8, 1 ;  /* 0x3ff000002408742b */ /* 0x000fd00000000808 */
[----:B------:R-:W-:Y:S02]  /*4d50*/  DFMA R2, R8, R2, 0.5 ;  /* 0x3fe000000802742b */ /* 0x000fe40000000002 */
[----:B------:R-:W-:-:S08]  /*4d60*/  DMUL R8, R10, R8 ;  /* 0x000000080a087228 */ /* 0x000fd00000000000 */
[----:B------:R-:W-:-:S08]  /*4d70*/  DFMA R8, R2, R8, R10 ;  /* 0x000000080208722b */ /* 0x000fd0000000000a */
[----:B------:R-:W-:Y:S02]  /*4d80*/  DMUL R2, R36, R8 ;  /* 0x0000000824027228 */ /* 0x000fe40000000000 */
[----:B------:R-:W-:-:S06]  /*4d90*/  VIADD R9, R9, 0xfff00000 ;  /* 0xfff0000009097836 */ /* 0x000fcc0000000000 */
[----:B------:R-:W-:-:S08]  /*4da0*/  DFMA R10, R2, -R2, R36 ;  /* 0x80000002020a722b */ /* 0x000fd00000000024 */
[----:B------:R-:W-:-:S10]  /*4db0*/  DFMA R2, R8, R10, R2 ;  /* 0x0000000a0802722b */ /* 0x000fd40000000002 */
[----:B------:R-:W-:Y:S01]  /*4dc0*/  IADD3 R3, PT, PT, R3, -0x3500000, RZ ;  /* 0xfcb0000003037810 */ /* 0x000fe20007ffe0ff */
[----:B------:R-:W-:Y:S06]  /*4dd0*/  BRA `(.L_x_104) ;  /* 0x0000000000047947 */ /* 0x000fec0003800000 */
.L_x_105:
[----:B------:R-:W-:-:S11]  /*4de0*/  DADD R2, R36, R36 ;  /* 0x0000000024027229 */ /* 0x000fd60000000024 */
.L_x_104:
[----:B------:R-:W-:Y:S05]  /*4df0*/  BSYNC.RECONVERGENT B0 ;  /* 0x0000000000007941 */ /* 0x000fea0003800200 */
.L_x_102:
[----:B------:R-:W-:-:S04]  /*4e00*/  IMAD.MOV.U32 R7, RZ, RZ, 0x0 ;  /* 0x00000000ff077424 */ /* 0x000fc800078e00ff */
[----:B------:R-:W-:Y:S05]  /*4e10*/  RET.REL.NODEC R6 `(_Z10updateFish4FishS_di) ;  /* 0xffffffb006787950 */ /* 0x000fea0003c3ffff */
.L_x_106:
[----:B------:R-:W-:-:S00]  /*4e20*/  BRA `(.L_x_106) ;  /* 0xfffffffc00fc7947 */ /* 0x000fc0000383ffff */
[----:B------:R-:W-:-:S00]  /*4e30*/  NOP ;  /* 0x0000000000007918 */ /* 0x000fc00000000000 */
        /* <DEDUP_REMOVED lines=12> */
.L_x_108:


//--------------------- .nv.shared.reserved.0     --------------------------
	.section	.nv.shared.reserved.0,"aw",@nobits
	.weak		__nv_reservedSMEM_offset_0_alias
	.size		__nv_reservedSMEM_offset_0_alias, 0, 64
	.other		__nv_reservedSMEM_offset_0_alias,@"STO_CUDA_RESERVED_SHARED STV_DEFAULT"
__nv_reservedSMEM_offset_0_alias:
	.zero		0
	.zero		64


//--------------------- .nv.constant0._Z10updateFish4FishS_di --------------------------
	.section	.nv.constant0._Z10updateFish4FishS_di,"a",@progbits
	.sectionflags	@""
	.align	4
.nv.constant0._Z10updateFish4FishS_di:
	.zero		972


//--------------------- SYMBOLS --------------------------

	.type		.nv.reservedSmem.offset0,@object
	.size		.nv.reservedSmem.offset0,0x4
